//
// Generated by NVIDIA NVVM Compiler
//
// Compiler Build ID: CL-36424714
// Cuda compilation tools, release 13.0, V13.0.88
// Based on NVVM 20.0.0
//

.version 9.0
.target sm_100
.address_size 64

	// .globl	_Z20global_set2grayscalePfPjfii

.visible .entry _Z20global_set2grayscalePfPjfii(
	.param .u64 .ptr .align 1 _Z20global_set2grayscalePfPjfii_param_0,
	.param .u64 .ptr .align 1 _Z20global_set2grayscalePfPjfii_param_1,
	.param .f32 _Z20global_set2grayscalePfPjfii_param_2,
	.param .u32 _Z20global_set2grayscalePfPjfii_param_3,
	.param .u32 _Z20global_set2grayscalePfPjfii_param_4
)
{
	.reg .pred 	%p<3>;
	.reg .b32 	%r<14>;
	.reg .b32 	%f<5>;
	.reg .b64 	%rd<8>;

	ld.param.u64 	%rd3, [_Z20global_set2grayscalePfPjfii_param_0];
	ld.param.u64 	%rd4, [_Z20global_set2grayscalePfPjfii_param_1];
	ld.param.f32 	%f1, [_Z20global_set2grayscalePfPjfii_param_2];
	ld.param.u32 	%r7, [_Z20global_set2grayscalePfPjfii_param_3];
	ld.param.u32 	%r8, [_Z20global_set2grayscalePfPjfii_param_4];
	mov.u32 	%r1, %ntid.x;
	mov.u32 	%r9, %ctaid.x;
	mov.u32 	%r10, %tid.x;
	mad.lo.s32 	%r13, %r1, %r9, %r10;
	mul.lo.s32 	%r3, %r8, %r7;
	setp.ge.s32 	%p1, %r13, %r3;
	@%p1 bra 	$L__BB0_3;
	mov.u32 	%r11, %nctaid.x;
	mul.lo.s32 	%r4, %r1, %r11;
	cvta.to.global.u64 	%rd1, %rd4;
	cvta.to.global.u64 	%rd2, %rd3;
$L__BB0_2:
	mul.wide.s32 	%rd5, %r13, 4;
	add.s64 	%rd6, %rd1, %rd5;
	ld.global.u8 	%r12, [%rd6];
	cvt.rn.f32.u32 	%f2, %r12;
	add.s64 	%rd7, %rd2, %rd5;
	ld.global.f32 	%f3, [%rd7];
	fma.rn.f32 	%f4, %f1, %f2, %f3;
	st.global.f32 	[%rd7], %f4;
	add.s32 	%r13, %r13, %r4;
	setp.lt.s32 	%p2, %r13, %r3;
	@%p2 bra 	$L__BB0_2;
$L__BB0_3:
	ret;

}
	// .globl	_Z20global_add2grayscalePfPjfii
.visible .entry _Z20global_add2grayscalePfPjfii(
	.param .u64 .ptr .align 1 _Z20global_add2grayscalePfPjfii_param_0,
	.param .u64 .ptr .align 1 _Z20global_add2grayscalePfPjfii_param_1,
	.param .f32 _Z20global_add2grayscalePfPjfii_param_2,
	.param .u32 _Z20global_add2grayscalePfPjfii_param_3,
	.param .u32 _Z20global_add2grayscalePfPjfii_param_4
)
{
	.reg .pred 	%p<3>;
	.reg .b32 	%r<14>;
	.reg .b32 	%f<5>;
	.reg .b64 	%rd<8>;

	ld.param.u64 	%rd3, [_Z20global_add2grayscalePfPjfii_param_0];
	ld.param.u64 	%rd4, [_Z20global_add2grayscalePfPjfii_param_1];
	ld.param.f32 	%f1, [_Z20global_add2grayscalePfPjfii_param_2];
	ld.param.u32 	%r7, [_Z20global_add2grayscalePfPjfii_param_3];
	ld.param.u32 	%r8, [_Z20global_add2grayscalePfPjfii_param_4];
	mov.u32 	%r1, %ntid.x;
	mov.u32 	%r9, %ctaid.x;
	mov.u32 	%r10, %tid.x;
	mad.lo.s32 	%r13, %r1, %r9, %r10;
	mul.lo.s32 	%r3, %r8, %r7;
	setp.ge.s32 	%p1, %r13, %r3;
	@%p1 bra 	$L__BB1_3;
	mov.u32 	%r11, %nctaid.x;
	mul.lo.s32 	%r4, %r1, %r11;
	cvta.to.global.u64 	%rd1, %rd4;
	cvta.to.global.u64 	%rd2, %rd3;
$L__BB1_2:
	mul.wide.s32 	%rd5, %r13, 4;
	add.s64 	%rd6, %rd1, %rd5;
	ld.global.u8 	%r12, [%rd6];
	cvt.rn.f32.u32 	%f2, %r12;
	add.s64 	%rd7, %rd2, %rd5;
	ld.global.f32 	%f3, [%rd7];
	fma.rn.f32 	%f4, %f1, %f2, %f3;
	st.global.f32 	[%rd7], %f4;
	add.s32 	%r13, %r13, %r4;
	setp.lt.s32 	%p2, %r13, %r3;
	@%p2 bra 	$L__BB1_2;
$L__BB1_3:
	ret;

}
	// .globl	_Z21global_find2grayscalePfPjiifi
.visible .entry _Z21global_find2grayscalePfPjiifi(
	.param .u64 .ptr .align 1 _Z21global_find2grayscalePfPjiifi_param_0,
	.param .u64 .ptr .align 1 _Z21global_find2grayscalePfPjiifi_param_1,
	.param .u32 _Z21global_find2grayscalePfPjiifi_param_2,
	.param .u32 _Z21global_find2grayscalePfPjiifi_param_3,
	.param .f32 _Z21global_find2grayscalePfPjiifi_param_4,
	.param .u32 _Z21global_find2grayscalePfPjiifi_param_5
)
{
	.reg .pred 	%p<95>;
	.reg .b16 	%rs<29>;
	.reg .b32 	%r<407>;
	.reg .b32 	%f<94>;
	.reg .b64 	%rd<133>;

	ld.param.u64 	%rd4, [_Z21global_find2grayscalePfPjiifi_param_0];
	ld.param.u64 	%rd3, [_Z21global_find2grayscalePfPjiifi_param_1];
	ld.param.u32 	%r194, [_Z21global_find2grayscalePfPjiifi_param_2];
	ld.param.f32 	%f1, [_Z21global_find2grayscalePfPjiifi_param_4];
	ld.param.u32 	%r196, [_Z21global_find2grayscalePfPjiifi_param_5];
	cvta.to.global.u64 	%rd1, %rd4;
	cvta.to.global.u64 	%rd2, %rd3;
	mov.b32 	%r334, 1;
	mov.b16 	%rs27, 0;
	mov.u16 	%rs28, %rs27;
$L__BB2_1:
	mov.u32 	%r1, %r334;
	mov.u16 	%rs2, %rs28;
	mov.u16 	%rs1, %rs27;
	cvt.rn.f32.u32 	%f2, %r1;
	mul.f32 	%f3, %f2, %f2;
	setp.lt.f32 	%p1, %f3, %f1;
	add.s32 	%r334, %r1, 1;
	add.s16 	%rs28, %rs2, 1;
	add.s16 	%rs27, %rs1, 1;
	@%p1 bra 	$L__BB2_1;
	setp.lt.s32 	%p2, %r196, 1;
	@%p2 bra 	$L__BB2_51;
	ld.param.u32 	%r332, [_Z21global_find2grayscalePfPjiifi_param_3];
	mov.u32 	%r265, %ntid.x;
	mov.u32 	%r266, %ctaid.x;
	mov.u32 	%r267, %tid.x;
	mad.lo.s32 	%r335, %r265, %r266, %r267;
	mul.lo.s32 	%r4, %r332, %r194;
	setp.ge.s32 	%p50, %r335, %r4;
	@%p50 bra 	$L__BB2_102;
	add.s16 	%rs5, %rs2, 2;
	xor.b16  	%rs6, %rs1, 2;
	shl.b32 	%r5, %r194, 3;
$L__BB2_5:
	div.s32 	%r8, %r335, %r194;
	mul.lo.s32 	%r268, %r8, %r194;
	sub.s32 	%r7, %r335, %r268;
	setp.lt.s32 	%p51, %r7, %r1;
	sub.s32 	%r269, %r7, %r1;
	selp.b32 	%r336, 0, %r269, %p51;
	add.s32 	%r270, %r7, %r1;
	min.s32 	%r10, %r194, %r270;
	setp.gt.s32 	%p52, %r336, %r10;
	mov.u32 	%r373, %r335;
	@%p52 bra 	$L__BB2_50;
	ld.param.u32 	%r333, [_Z21global_find2grayscalePfPjiifi_param_3];
	setp.lt.s32 	%p53, %r8, %r1;
	sub.s32 	%r271, %r8, %r1;
	selp.b32 	%r11, 0, %r271, %p53;
	add.s32 	%r272, %r8, %r1;
	min.s32 	%r12, %r333, %r272;
	max.s32 	%r273, %r8, %r1;
	add.s32 	%r274, %r1, %r12;
	sub.s32 	%r13, %r274, %r273;
	add.s32 	%r275, %r13, 1;
	cvt.u16.u32 	%rs20, %r12;
	add.s16 	%rs21, %rs5, %rs20;
	cvt.u16.u32 	%rs22, %r273;
	sub.s16 	%rs23, %rs21, %rs22;
	cvt.u32.u16 	%r276, %rs23;
	and.b32  	%r277, %r276, 7;
	add.s32 	%r14, %r277, -1;
	add.s16 	%rs24, %rs6, %rs20;
	sub.s16 	%rs7, %rs24, %rs22;
	and.b32  	%r15, %r275, 7;
	and.b32  	%r16, %r276, 3;
	sub.s32 	%r278, %r273, %r1;
	add.s32 	%r17, %r278, 3;
	sub.s32 	%r18, %r278, %r8;
	add.s32 	%r279, %r278, 7;
	mul.lo.s32 	%r19, %r194, %r279;
	add.s32 	%r280, %r278, 6;
	mul.lo.s32 	%r20, %r194, %r280;
	add.s32 	%r281, %r278, 5;
	mul.lo.s32 	%r21, %r194, %r281;
	add.s32 	%r282, %r278, 4;
	mul.lo.s32 	%r22, %r194, %r282;
	add.s32 	%r283, %r278, 2;
	mul.lo.s32 	%r23, %r194, %r283;
	mad.lo.s32 	%r24, %r194, %r278, %r194;
	and.b32  	%r284, %r275, -8;
	neg.s32 	%r25, %r284;
	mov.u32 	%r373, %r335;
$L__BB2_7:
	mov.u32 	%r26, %r336;
	setp.gt.s32 	%p54, %r11, %r12;
	@%p54 bra 	$L__BB2_49;
	setp.lt.u32 	%p55, %r13, 7;
	sub.s32 	%r286, %r26, %r7;
	mul.lo.s32 	%r28, %r286, %r286;
	mov.u32 	%r366, %r11;
	@%p55 bra 	$L__BB2_28;
	add.s32 	%r346, %r19, %r26;
	add.s32 	%r345, %r20, %r26;
	add.s32 	%r344, %r21, %r26;
	add.s32 	%r343, %r22, %r26;
	mad.lo.s32 	%r342, %r194, %r17, %r26;
	add.s32 	%r341, %r23, %r26;
	mad.lo.s32 	%r340, %r194, %r11, %r26;
	add.s32 	%r339, %r24, %r26;
	mov.u32 	%r338, %r25;
	mov.u32 	%r347, %r18;
	mov.u32 	%r348, %r17;
$L__BB2_10:
	.pragma "nounroll";
	mad.lo.s32 	%r287, %r347, %r347, %r28;
	cvt.rn.f32.u32 	%f49, %r287;
	setp.ltu.f32 	%p56, %f1, %f49;
	@%p56 bra 	$L__BB2_12;
	mul.wide.s32 	%rd69, %r340, 4;
	add.s64 	%rd70, %rd1, %rd69;
	ld.global.f32 	%f50, [%rd70];
	mul.wide.s32 	%rd71, %r373, 4;
	add.s64 	%rd72, %rd1, %rd71;
	ld.global.f32 	%f51, [%rd72];
	setp.gt.f32 	%p57, %f50, %f51;
	selp.b32 	%r373, %r340, %r373, %p57;
$L__BB2_12:
	mad.lo.s32 	%r288, %r347, %r347, %r347;
	add.s32 	%r289, %r347, %r288;
	add.s32 	%r290, %r289, %r28;
	add.s32 	%r291, %r290, 1;
	cvt.rn.f32.u32 	%f52, %r291;
	setp.ltu.f32 	%p58, %f1, %f52;
	@%p58 bra 	$L__BB2_14;
	mul.wide.s32 	%rd73, %r339, 4;
	add.s64 	%rd74, %rd1, %rd73;
	ld.global.f32 	%f53, [%rd74];
	mul.wide.s32 	%rd75, %r373, 4;
	add.s64 	%rd76, %rd1, %rd75;
	ld.global.f32 	%f54, [%rd76];
	setp.gt.f32 	%p59, %f53, %f54;
	selp.b32 	%r373, %r339, %r373, %p59;
$L__BB2_14:
	add.s32 	%r292, %r347, 2;
	mad.lo.s32 	%r293, %r292, %r292, %r28;
	cvt.rn.f32.u32 	%f55, %r293;
	setp.ltu.f32 	%p60, %f1, %f55;
	@%p60 bra 	$L__BB2_16;
	mul.wide.s32 	%rd77, %r341, 4;
	add.s64 	%rd78, %rd1, %rd77;
	ld.global.f32 	%f56, [%rd78];
	mul.wide.s32 	%rd79, %r373, 4;
	add.s64 	%rd80, %rd1, %rd79;
	ld.global.f32 	%f57, [%rd80];
	setp.gt.f32 	%p61, %f56, %f57;
	selp.b32 	%r373, %r341, %r373, %p61;
$L__BB2_16:
	add.s32 	%r294, %r347, 3;
	mad.lo.s32 	%r295, %r294, %r294, %r28;
	cvt.rn.f32.u32 	%f58, %r295;
	setp.ltu.f32 	%p62, %f1, %f58;
	@%p62 bra 	$L__BB2_18;
	mul.wide.s32 	%rd81, %r342, 4;
	add.s64 	%rd82, %rd1, %rd81;
	ld.global.f32 	%f59, [%rd82];
	mul.wide.s32 	%rd83, %r373, 4;
	add.s64 	%rd84, %rd1, %rd83;
	ld.global.f32 	%f60, [%rd84];
	setp.gt.f32 	%p63, %f59, %f60;
	selp.b32 	%r373, %r342, %r373, %p63;
$L__BB2_18:
	add.s32 	%r296, %r347, 4;
	mad.lo.s32 	%r297, %r296, %r296, %r28;
	cvt.rn.f32.u32 	%f61, %r297;
	setp.ltu.f32 	%p64, %f1, %f61;
	@%p64 bra 	$L__BB2_20;
	mul.wide.s32 	%rd85, %r343, 4;
	add.s64 	%rd86, %rd1, %rd85;
	ld.global.f32 	%f62, [%rd86];
	mul.wide.s32 	%rd87, %r373, 4;
	add.s64 	%rd88, %rd1, %rd87;
	ld.global.f32 	%f63, [%rd88];
	setp.gt.f32 	%p65, %f62, %f63;
	selp.b32 	%r373, %r343, %r373, %p65;
$L__BB2_20:
	add.s32 	%r298, %r347, 5;
	mad.lo.s32 	%r299, %r298, %r298, %r28;
	cvt.rn.f32.u32 	%f64, %r299;
	setp.ltu.f32 	%p66, %f1, %f64;
	@%p66 bra 	$L__BB2_22;
	mul.wide.s32 	%rd89, %r344, 4;
	add.s64 	%rd90, %rd1, %rd89;
	ld.global.f32 	%f65, [%rd90];
	mul.wide.s32 	%rd91, %r373, 4;
	add.s64 	%rd92, %rd1, %rd91;
	ld.global.f32 	%f66, [%rd92];
	setp.gt.f32 	%p67, %f65, %f66;
	selp.b32 	%r373, %r344, %r373, %p67;
$L__BB2_22:
	add.s32 	%r300, %r347, 6;
	mad.lo.s32 	%r301, %r300, %r300, %r28;
	cvt.rn.f32.u32 	%f67, %r301;
	setp.ltu.f32 	%p68, %f1, %f67;
	@%p68 bra 	$L__BB2_24;
	mul.wide.s32 	%rd93, %r345, 4;
	add.s64 	%rd94, %rd1, %rd93;
	ld.global.f32 	%f68, [%rd94];
	mul.wide.s32 	%rd95, %r373, 4;
	add.s64 	%rd96, %rd1, %rd95;
	ld.global.f32 	%f69, [%rd96];
	setp.gt.f32 	%p69, %f68, %f69;
	selp.b32 	%r373, %r345, %r373, %p69;
$L__BB2_24:
	add.s32 	%r302, %r347, 7;
	mad.lo.s32 	%r303, %r302, %r302, %r28;
	cvt.rn.f32.u32 	%f70, %r303;
	setp.ltu.f32 	%p70, %f1, %f70;
	@%p70 bra 	$L__BB2_26;
	mul.wide.s32 	%rd97, %r346, 4;
	add.s64 	%rd98, %rd1, %rd97;
	ld.global.f32 	%f71, [%rd98];
	mul.wide.s32 	%rd99, %r373, 4;
	add.s64 	%rd100, %rd1, %rd99;
	ld.global.f32 	%f72, [%rd100];
	setp.gt.f32 	%p71, %f71, %f72;
	selp.b32 	%r373, %r346, %r373, %p71;
$L__BB2_26:
	add.s32 	%r348, %r348, 8;
	add.s32 	%r347, %r347, 8;
	add.s32 	%r346, %r346, %r5;
	add.s32 	%r345, %r345, %r5;
	add.s32 	%r344, %r344, %r5;
	add.s32 	%r343, %r343, %r5;
	add.s32 	%r342, %r342, %r5;
	add.s32 	%r341, %r341, %r5;
	add.s32 	%r340, %r340, %r5;
	add.s32 	%r339, %r339, %r5;
	add.s32 	%r338, %r338, 8;
	setp.ne.s32 	%p72, %r338, 0;
	@%p72 bra 	$L__BB2_10;
	add.s32 	%r366, %r348, -3;
$L__BB2_28:
	setp.eq.s32 	%p73, %r15, 0;
	@%p73 bra 	$L__BB2_49;
	setp.lt.u32 	%p74, %r14, 3;
	@%p74 bra 	$L__BB2_39;
	sub.s32 	%r305, %r366, %r8;
	mad.lo.s32 	%r306, %r305, %r305, %r28;
	cvt.rn.f32.u32 	%f73, %r306;
	setp.ltu.f32 	%p75, %f1, %f73;
	@%p75 bra 	$L__BB2_32;
	mad.lo.s32 	%r307, %r366, %r194, %r26;
	mul.wide.s32 	%rd101, %r307, 4;
	add.s64 	%rd102, %rd1, %rd101;
	ld.global.f32 	%f74, [%rd102];
	mul.wide.s32 	%rd103, %r373, 4;
	add.s64 	%rd104, %rd1, %rd103;
	ld.global.f32 	%f75, [%rd104];
	setp.gt.f32 	%p76, %f74, %f75;
	selp.b32 	%r373, %r307, %r373, %p76;
$L__BB2_32:
	add.s32 	%r82, %r366, 1;
	sub.s32 	%r308, %r82, %r8;
	mad.lo.s32 	%r309, %r308, %r308, %r28;
	cvt.rn.f32.u32 	%f76, %r309;
	setp.ltu.f32 	%p77, %f1, %f76;
	@%p77 bra 	$L__BB2_34;
	mad.lo.s32 	%r310, %r82, %r194, %r26;
	mul.wide.s32 	%rd105, %r310, 4;
	add.s64 	%rd106, %rd1, %rd105;
	ld.global.f32 	%f77, [%rd106];
	mul.wide.s32 	%rd107, %r373, 4;
	add.s64 	%rd108, %rd1, %rd107;
	ld.global.f32 	%f78, [%rd108];
	setp.gt.f32 	%p78, %f77, %f78;
	selp.b32 	%r373, %r310, %r373, %p78;
$L__BB2_34:
	add.s32 	%r85, %r366, 2;
	sub.s32 	%r311, %r85, %r8;
	mad.lo.s32 	%r312, %r311, %r311, %r28;
	cvt.rn.f32.u32 	%f79, %r312;
	setp.ltu.f32 	%p79, %f1, %f79;
	@%p79 bra 	$L__BB2_36;
	mad.lo.s32 	%r313, %r85, %r194, %r26;
	mul.wide.s32 	%rd109, %r313, 4;
	add.s64 	%rd110, %rd1, %rd109;
	ld.global.f32 	%f80, [%rd110];
	mul.wide.s32 	%rd111, %r373, 4;
	add.s64 	%rd112, %rd1, %rd111;
	ld.global.f32 	%f81, [%rd112];
	setp.gt.f32 	%p80, %f80, %f81;
	selp.b32 	%r373, %r313, %r373, %p80;
$L__BB2_36:
	add.s32 	%r88, %r366, 3;
	sub.s32 	%r314, %r88, %r8;
	mad.lo.s32 	%r315, %r314, %r314, %r28;
	cvt.rn.f32.u32 	%f82, %r315;
	setp.ltu.f32 	%p81, %f1, %f82;
	@%p81 bra 	$L__BB2_38;
	mad.lo.s32 	%r316, %r88, %r194, %r26;
	mul.wide.s32 	%rd113, %r316, 4;
	add.s64 	%rd114, %rd1, %rd113;
	ld.global.f32 	%f83, [%rd114];
	mul.wide.s32 	%rd115, %r373, 4;
	add.s64 	%rd116, %rd1, %rd115;
	ld.global.f32 	%f84, [%rd116];
	setp.gt.f32 	%p82, %f83, %f84;
	selp.b32 	%r373, %r316, %r373, %p82;
$L__BB2_38:
	add.s32 	%r366, %r366, 4;
$L__BB2_39:
	setp.eq.s32 	%p83, %r16, 0;
	@%p83 bra 	$L__BB2_49;
	and.b16  	%rs25, %rs7, 3;
	setp.eq.s16 	%p84, %rs25, 1;
	@%p84 bra 	$L__BB2_46;
	sub.s32 	%r318, %r366, %r8;
	mad.lo.s32 	%r319, %r318, %r318, %r28;
	cvt.rn.f32.u32 	%f85, %r319;
	setp.ltu.f32 	%p85, %f1, %f85;
	@%p85 bra 	$L__BB2_43;
	mad.lo.s32 	%r320, %r366, %r194, %r26;
	mul.wide.s32 	%rd117, %r320, 4;
	add.s64 	%rd118, %rd1, %rd117;
	ld.global.f32 	%f86, [%rd118];
	mul.wide.s32 	%rd119, %r373, 4;
	add.s64 	%rd120, %rd1, %rd119;
	ld.global.f32 	%f87, [%rd120];
	setp.gt.f32 	%p86, %f86, %f87;
	selp.b32 	%r373, %r320, %r373, %p86;
$L__BB2_43:
	add.s32 	%r97, %r366, 1;
	sub.s32 	%r321, %r97, %r8;
	mad.lo.s32 	%r322, %r321, %r321, %r28;
	cvt.rn.f32.u32 	%f88, %r322;
	setp.ltu.f32 	%p87, %f1, %f88;
	@%p87 bra 	$L__BB2_45;
	mad.lo.s32 	%r323, %r97, %r194, %r26;
	mul.wide.s32 	%rd121, %r323, 4;
	add.s64 	%rd122, %rd1, %rd121;
	ld.global.f32 	%f89, [%rd122];
	mul.wide.s32 	%rd123, %r373, 4;
	add.s64 	%rd124, %rd1, %rd123;
	ld.global.f32 	%f90, [%rd124];
	setp.gt.f32 	%p88, %f89, %f90;
	selp.b32 	%r373, %r323, %r373, %p88;
$L__BB2_45:
	add.s32 	%r366, %r366, 2;
$L__BB2_46:
	and.b16  	%rs26, %rs7, 1;
	setp.eq.b16 	%p89, %rs26, 1;
	not.pred 	%p90, %p89;
	@%p90 bra 	$L__BB2_49;
	sub.s32 	%r324, %r366, %r8;
	mad.lo.s32 	%r325, %r324, %r324, %r28;
	cvt.rn.f32.u32 	%f91, %r325;
	setp.ltu.f32 	%p91, %f1, %f91;
	@%p91 bra 	$L__BB2_49;
	mad.lo.s32 	%r326, %r366, %r194, %r26;
	mul.wide.s32 	%rd125, %r326, 4;
	add.s64 	%rd126, %rd1, %rd125;
	ld.global.f32 	%f92, [%rd126];
	mul.wide.s32 	%rd127, %r373, 4;
	add.s64 	%rd128, %rd1, %rd127;
	ld.global.f32 	%f93, [%rd128];
	setp.gt.f32 	%p92, %f92, %f93;
	selp.b32 	%r373, %r326, %r373, %p92;
$L__BB2_49:
	add.s32 	%r336, %r26, 1;
	setp.lt.s32 	%p93, %r26, %r10;
	@%p93 bra 	$L__BB2_7;
$L__BB2_50:
	ld.param.u64 	%rd132, [_Z21global_find2grayscalePfPjiifi_param_1];
	cvta.to.global.u64 	%rd129, %rd132;
	mul.wide.s32 	%rd130, %r335, 4;
	add.s64 	%rd131, %rd129, %rd130;
	st.global.u32 	[%rd131], %r373;
	mov.u32 	%r327, %ntid.x;
	mov.u32 	%r328, %nctaid.x;
	mad.lo.s32 	%r335, %r327, %r328, %r335;
	setp.lt.s32 	%p94, %r335, %r4;
	@%p94 bra 	$L__BB2_5;
	bra.uni 	$L__BB2_102;
$L__BB2_51:
	setp.gt.s32 	%p3, %r196, -1;
	@%p3 bra 	$L__BB2_99;
	ld.param.u32 	%r330, [_Z21global_find2grayscalePfPjiifi_param_3];
	mov.u32 	%r109, %ntid.x;
	mov.u32 	%r201, %ctaid.x;
	mov.u32 	%r202, %tid.x;
	mad.lo.s32 	%r375, %r109, %r201, %r202;
	mul.lo.s32 	%r111, %r330, %r194;
	setp.ge.s32 	%p6, %r375, %r111;
	@%p6 bra 	$L__BB2_102;
	mov.u32 	%r203, %nctaid.x;
	mul.lo.s32 	%r112, %r109, %r203;
	add.s16 	%rs8, %rs2, 2;
	xor.b16  	%rs9, %rs1, 2;
$L__BB2_54:
	div.s32 	%r115, %r375, %r194;
	mul.lo.s32 	%r204, %r115, %r194;
	sub.s32 	%r114, %r375, %r204;
	setp.lt.s32 	%p7, %r114, %r1;
	sub.s32 	%r205, %r114, %r1;
	selp.b32 	%r376, 0, %r205, %p7;
	add.s32 	%r206, %r114, %r1;
	min.s32 	%r117, %r194, %r206;
	setp.gt.s32 	%p8, %r376, %r117;
	mov.u32 	%r381, %r375;
	@%p8 bra 	$L__BB2_98;
	ld.param.u32 	%r331, [_Z21global_find2grayscalePfPjiifi_param_3];
	setp.lt.s32 	%p9, %r115, %r1;
	sub.s32 	%r207, %r115, %r1;
	selp.b32 	%r118, 0, %r207, %p9;
	add.s32 	%r208, %r115, %r1;
	min.s32 	%r119, %r331, %r208;
	add.s32 	%r209, %r334, %r119;
	max.s32 	%r210, %r115, %r1;
	sub.s32 	%r211, %r209, %r210;
	add.s32 	%r212, %r1, %r119;
	sub.s32 	%r120, %r212, %r210;
	cvt.u16.u32 	%rs14, %r119;
	add.s16 	%rs15, %rs8, %rs14;
	cvt.u16.u32 	%rs16, %r210;
	sub.s16 	%rs17, %rs15, %rs16;
	cvt.u32.u16 	%r213, %rs17;
	and.b32  	%r214, %r213, 7;
	add.s32 	%r121, %r214, -1;
	add.s16 	%rs18, %rs9, %rs14;
	sub.s16 	%rs10, %rs18, %rs16;
	and.b32  	%r122, %r211, 7;
	and.b32  	%r123, %r211, -8;
	and.b32  	%r124, %r213, 3;
	and.b16  	%rs11, %rs10, 1;
	mov.u32 	%r381, %r375;
$L__BB2_56:
	mov.u32 	%r125, %r376;
	setp.gt.s32 	%p10, %r118, %r119;
	@%p10 bra 	$L__BB2_97;
	setp.lt.u32 	%p11, %r120, 7;
	sub.s32 	%r216, %r125, %r114;
	mul.lo.s32 	%r127, %r216, %r216;
	mov.u32 	%r390, %r118;
	@%p11 bra 	$L__BB2_76;
	mov.b32 	%r380, 0;
	mov.u32 	%r390, %r118;
$L__BB2_59:
	.pragma "nounroll";
	sub.s32 	%r218, %r390, %r115;
	mad.lo.s32 	%r219, %r218, %r218, %r127;
	cvt.rn.f32.u32 	%f4, %r219;
	setp.ltu.f32 	%p12, %f1, %f4;
	@%p12 bra 	$L__BB2_61;
	mad.lo.s32 	%r220, %r390, %r194, %r125;
	mul.wide.s32 	%rd7, %r220, 4;
	add.s64 	%rd8, %rd1, %rd7;
	ld.global.f32 	%f5, [%rd8];
	mul.wide.s32 	%rd9, %r381, 4;
	add.s64 	%rd10, %rd1, %rd9;
	ld.global.f32 	%f6, [%rd10];
	setp.lt.f32 	%p13, %f5, %f6;
	selp.b32 	%r381, %r220, %r381, %p13;
$L__BB2_61:
	add.s32 	%r133, %r390, 1;
	sub.s32 	%r221, %r133, %r115;
	mad.lo.s32 	%r222, %r221, %r221, %r127;
	cvt.rn.f32.u32 	%f7, %r222;
	setp.ltu.f32 	%p14, %f1, %f7;
	@%p14 bra 	$L__BB2_63;
	mad.lo.s32 	%r223, %r133, %r194, %r125;
	mul.wide.s32 	%rd11, %r223, 4;
	add.s64 	%rd12, %rd1, %rd11;
	ld.global.f32 	%f8, [%rd12];
	mul.wide.s32 	%rd13, %r381, 4;
	add.s64 	%rd14, %rd1, %rd13;
	ld.global.f32 	%f9, [%rd14];
	setp.lt.f32 	%p15, %f8, %f9;
	selp.b32 	%r381, %r223, %r381, %p15;
$L__BB2_63:
	add.s32 	%r136, %r390, 2;
	sub.s32 	%r224, %r136, %r115;
	mad.lo.s32 	%r225, %r224, %r224, %r127;
	cvt.rn.f32.u32 	%f10, %r225;
	setp.ltu.f32 	%p16, %f1, %f10;
	@%p16 bra 	$L__BB2_65;
	mad.lo.s32 	%r226, %r136, %r194, %r125;
	mul.wide.s32 	%rd15, %r226, 4;
	add.s64 	%rd16, %rd1, %rd15;
	ld.global.f32 	%f11, [%rd16];
	mul.wide.s32 	%rd17, %r381, 4;
	add.s64 	%rd18, %rd1, %rd17;
	ld.global.f32 	%f12, [%rd18];
	setp.lt.f32 	%p17, %f11, %f12;
	selp.b32 	%r381, %r226, %r381, %p17;
$L__BB2_65:
	add.s32 	%r139, %r390, 3;
	sub.s32 	%r227, %r139, %r115;
	mad.lo.s32 	%r228, %r227, %r227, %r127;
	cvt.rn.f32.u32 	%f13, %r228;
	setp.ltu.f32 	%p18, %f1, %f13;
	@%p18 bra 	$L__BB2_67;
	mad.lo.s32 	%r229, %r139, %r194, %r125;
	mul.wide.s32 	%rd19, %r229, 4;
	add.s64 	%rd20, %rd1, %rd19;
	ld.global.f32 	%f14, [%rd20];
	mul.wide.s32 	%rd21, %r381, 4;
	add.s64 	%rd22, %rd1, %rd21;
	ld.global.f32 	%f15, [%rd22];
	setp.lt.f32 	%p19, %f14, %f15;
	selp.b32 	%r381, %r229, %r381, %p19;
$L__BB2_67:
	add.s32 	%r142, %r390, 4;
	sub.s32 	%r230, %r142, %r115;
	mad.lo.s32 	%r231, %r230, %r230, %r127;
	cvt.rn.f32.u32 	%f16, %r231;
	setp.ltu.f32 	%p20, %f1, %f16;
	@%p20 bra 	$L__BB2_69;
	mad.lo.s32 	%r232, %r142, %r194, %r125;
	mul.wide.s32 	%rd23, %r232, 4;
	add.s64 	%rd24, %rd1, %rd23;
	ld.global.f32 	%f17, [%rd24];
	mul.wide.s32 	%rd25, %r381, 4;
	add.s64 	%rd26, %rd1, %rd25;
	ld.global.f32 	%f18, [%rd26];
	setp.lt.f32 	%p21, %f17, %f18;
	selp.b32 	%r381, %r232, %r381, %p21;
$L__BB2_69:
	add.s32 	%r145, %r390, 5;
	sub.s32 	%r233, %r145, %r115;
	mad.lo.s32 	%r234, %r233, %r233, %r127;
	cvt.rn.f32.u32 	%f19, %r234;
	setp.ltu.f32 	%p22, %f1, %f19;
	@%p22 bra 	$L__BB2_71;
	mad.lo.s32 	%r235, %r145, %r194, %r125;
	mul.wide.s32 	%rd27, %r235, 4;
	add.s64 	%rd28, %rd1, %rd27;
	ld.global.f32 	%f20, [%rd28];
	mul.wide.s32 	%rd29, %r381, 4;
	add.s64 	%rd30, %rd1, %rd29;
	ld.global.f32 	%f21, [%rd30];
	setp.lt.f32 	%p23, %f20, %f21;
	selp.b32 	%r381, %r235, %r381, %p23;
$L__BB2_71:
	add.s32 	%r148, %r390, 6;
	sub.s32 	%r236, %r148, %r115;
	mad.lo.s32 	%r237, %r236, %r236, %r127;
	cvt.rn.f32.u32 	%f22, %r237;
	setp.ltu.f32 	%p24, %f1, %f22;
	@%p24 bra 	$L__BB2_73;
	mad.lo.s32 	%r238, %r148, %r194, %r125;
	mul.wide.s32 	%rd31, %r238, 4;
	add.s64 	%rd32, %rd1, %rd31;
	ld.global.f32 	%f23, [%rd32];
	mul.wide.s32 	%rd33, %r381, 4;
	add.s64 	%rd34, %rd1, %rd33;
	ld.global.f32 	%f24, [%rd34];
	setp.lt.f32 	%p25, %f23, %f24;
	selp.b32 	%r381, %r238, %r381, %p25;
$L__BB2_73:
	add.s32 	%r151, %r390, 7;
	sub.s32 	%r239, %r151, %r115;
	mad.lo.s32 	%r240, %r239, %r239, %r127;
	cvt.rn.f32.u32 	%f25, %r240;
	setp.ltu.f32 	%p26, %f1, %f25;
	@%p26 bra 	$L__BB2_75;
	mad.lo.s32 	%r241, %r151, %r194, %r125;
	mul.wide.s32 	%rd35, %r241, 4;
	add.s64 	%rd36, %rd1, %rd35;
	ld.global.f32 	%f26, [%rd36];
	mul.wide.s32 	%rd37, %r381, 4;
	add.s64 	%rd38, %rd1, %rd37;
	ld.global.f32 	%f27, [%rd38];
	setp.lt.f32 	%p27, %f26, %f27;
	selp.b32 	%r381, %r241, %r381, %p27;
$L__BB2_75:
	add.s32 	%r390, %r390, 8;
	add.s32 	%r380, %r380, 8;
	setp.ne.s32 	%p28, %r380, %r123;
	@%p28 bra 	$L__BB2_59;
$L__BB2_76:
	setp.eq.s32 	%p29, %r122, 0;
	@%p29 bra 	$L__BB2_97;
	setp.lt.u32 	%p30, %r121, 3;
	@%p30 bra 	$L__BB2_87;
	sub.s32 	%r243, %r390, %r115;
	mad.lo.s32 	%r244, %r243, %r243, %r127;
	cvt.rn.f32.u32 	%f28, %r244;
	setp.ltu.f32 	%p31, %f1, %f28;
	@%p31 bra 	$L__BB2_80;
	mad.lo.s32 	%r245, %r390, %r194, %r125;
	mul.wide.s32 	%rd39, %r245, 4;
	add.s64 	%rd40, %rd1, %rd39;
	ld.global.f32 	%f29, [%rd40];
	mul.wide.s32 	%rd41, %r381, 4;
	add.s64 	%rd42, %rd1, %rd41;
	ld.global.f32 	%f30, [%rd42];
	setp.lt.f32 	%p32, %f29, %f30;
	selp.b32 	%r381, %r245, %r381, %p32;
$L__BB2_80:
	add.s32 	%r161, %r390, 1;
	sub.s32 	%r246, %r161, %r115;
	mad.lo.s32 	%r247, %r246, %r246, %r127;
	cvt.rn.f32.u32 	%f31, %r247;
	setp.ltu.f32 	%p33, %f1, %f31;
	@%p33 bra 	$L__BB2_82;
	mad.lo.s32 	%r248, %r161, %r194, %r125;
	mul.wide.s32 	%rd43, %r248, 4;
	add.s64 	%rd44, %rd1, %rd43;
	ld.global.f32 	%f32, [%rd44];
	mul.wide.s32 	%rd45, %r381, 4;
	add.s64 	%rd46, %rd1, %rd45;
	ld.global.f32 	%f33, [%rd46];
	setp.lt.f32 	%p34, %f32, %f33;
	selp.b32 	%r381, %r248, %r381, %p34;
$L__BB2_82:
	add.s32 	%r164, %r390, 2;
	sub.s32 	%r249, %r164, %r115;
	mad.lo.s32 	%r250, %r249, %r249, %r127;
	cvt.rn.f32.u32 	%f34, %r250;
	setp.ltu.f32 	%p35, %f1, %f34;
	@%p35 bra 	$L__BB2_84;
	mad.lo.s32 	%r251, %r164, %r194, %r125;
	mul.wide.s32 	%rd47, %r251, 4;
	add.s64 	%rd48, %rd1, %rd47;
	ld.global.f32 	%f35, [%rd48];
	mul.wide.s32 	%rd49, %r381, 4;
	add.s64 	%rd50, %rd1, %rd49;
	ld.global.f32 	%f36, [%rd50];
	setp.lt.f32 	%p36, %f35, %f36;
	selp.b32 	%r381, %r251, %r381, %p36;
$L__BB2_84:
	add.s32 	%r167, %r390, 3;
	sub.s32 	%r252, %r167, %r115;
	mad.lo.s32 	%r253, %r252, %r252, %r127;
	cvt.rn.f32.u32 	%f37, %r253;
	setp.ltu.f32 	%p37, %f1, %f37;
	@%p37 bra 	$L__BB2_86;
	mad.lo.s32 	%r254, %r167, %r194, %r125;
	mul.wide.s32 	%rd51, %r254, 4;
	add.s64 	%rd52, %rd1, %rd51;
	ld.global.f32 	%f38, [%rd52];
	mul.wide.s32 	%rd53, %r381, 4;
	add.s64 	%rd54, %rd1, %rd53;
	ld.global.f32 	%f39, [%rd54];
	setp.lt.f32 	%p38, %f38, %f39;
	selp.b32 	%r381, %r254, %r381, %p38;
$L__BB2_86:
	add.s32 	%r390, %r390, 4;
$L__BB2_87:
	setp.eq.s32 	%p39, %r124, 0;
	@%p39 bra 	$L__BB2_97;
	and.b16  	%rs19, %rs10, 3;
	setp.eq.s16 	%p40, %rs19, 1;
	@%p40 bra 	$L__BB2_94;
	sub.s32 	%r256, %r390, %r115;
	mad.lo.s32 	%r257, %r256, %r256, %r127;
	cvt.rn.f32.u32 	%f40, %r257;
	setp.ltu.f32 	%p41, %f1, %f40;
	@%p41 bra 	$L__BB2_91;
	mad.lo.s32 	%r258, %r390, %r194, %r125;
	mul.wide.s32 	%rd55, %r258, 4;
	add.s64 	%rd56, %rd1, %rd55;
	ld.global.f32 	%f41, [%rd56];
	mul.wide.s32 	%rd57, %r381, 4;
	add.s64 	%rd58, %rd1, %rd57;
	ld.global.f32 	%f42, [%rd58];
	setp.lt.f32 	%p42, %f41, %f42;
	selp.b32 	%r381, %r258, %r381, %p42;
$L__BB2_91:
	add.s32 	%r176, %r390, 1;
	sub.s32 	%r259, %r176, %r115;
	mad.lo.s32 	%r260, %r259, %r259, %r127;
	cvt.rn.f32.u32 	%f43, %r260;
	setp.ltu.f32 	%p43, %f1, %f43;
	@%p43 bra 	$L__BB2_93;
	mad.lo.s32 	%r261, %r176, %r194, %r125;
	mul.wide.s32 	%rd59, %r261, 4;
	add.s64 	%rd60, %rd1, %rd59;
	ld.global.f32 	%f44, [%rd60];
	mul.wide.s32 	%rd61, %r381, 4;
	add.s64 	%rd62, %rd1, %rd61;
	ld.global.f32 	%f45, [%rd62];
	setp.lt.f32 	%p44, %f44, %f45;
	selp.b32 	%r381, %r261, %r381, %p44;
$L__BB2_93:
	add.s32 	%r390, %r390, 2;
$L__BB2_94:
	setp.eq.s16 	%p45, %rs11, 0;
	@%p45 bra 	$L__BB2_97;
	sub.s32 	%r262, %r390, %r115;
	mad.lo.s32 	%r263, %r262, %r262, %r127;
	cvt.rn.f32.u32 	%f46, %r263;
	setp.ltu.f32 	%p46, %f1, %f46;
	@%p46 bra 	$L__BB2_97;
	mad.lo.s32 	%r264, %r390, %r194, %r125;
	mul.wide.s32 	%rd63, %r264, 4;
	add.s64 	%rd64, %rd1, %rd63;
	ld.global.f32 	%f47, [%rd64];
	mul.wide.s32 	%rd65, %r381, 4;
	add.s64 	%rd66, %rd1, %rd65;
	ld.global.f32 	%f48, [%rd66];
	setp.lt.f32 	%p47, %f47, %f48;
	selp.b32 	%r381, %r264, %r381, %p47;
$L__BB2_97:
	add.s32 	%r376, %r125, 1;
	setp.lt.s32 	%p48, %r125, %r117;
	@%p48 bra 	$L__BB2_56;
$L__BB2_98:
	mul.wide.s32 	%rd67, %r375, 4;
	add.s64 	%rd68, %rd2, %rd67;
	st.global.u32 	[%rd68], %r381;
	add.s32 	%r375, %r375, %r112;
	setp.lt.s32 	%p49, %r375, %r111;
	@%p49 bra 	$L__BB2_54;
	bra.uni 	$L__BB2_102;
$L__BB2_99:
	ld.param.u32 	%r329, [_Z21global_find2grayscalePfPjiifi_param_3];
	mov.u32 	%r188, %ntid.x;
	mov.u32 	%r198, %ctaid.x;
	mov.u32 	%r199, %tid.x;
	mad.lo.s32 	%r406, %r188, %r198, %r199;
	mul.lo.s32 	%r190, %r329, %r194;
	setp.ge.s32 	%p4, %r406, %r190;
	@%p4 bra 	$L__BB2_102;
	mov.u32 	%r200, %nctaid.x;
	mul.lo.s32 	%r191, %r188, %r200;
$L__BB2_101:
	mul.wide.s32 	%rd5, %r406, 4;
	add.s64 	%rd6, %rd2, %rd5;
	st.global.u32 	[%rd6], %r406;
	add.s32 	%r406, %r406, %r191;
	setp.lt.s32 	%p5, %r406, %r190;
	@%p5 bra 	$L__BB2_101;
$L__BB2_102:
	ret;

}
	// .globl	_Z17global_indexcolorPjS_S_ii
.visible .entry _Z17global_indexcolorPjS_S_ii(
	.param .u64 .ptr .align 1 _Z17global_indexcolorPjS_S_ii_param_0,
	.param .u64 .ptr .align 1 _Z17global_indexcolorPjS_S_ii_param_1,
	.param .u64 .ptr .align 1 _Z17global_indexcolorPjS_S_ii_param_2,
	.param .u32 _Z17global_indexcolorPjS_S_ii_param_3,
	.param .u32 _Z17global_indexcolorPjS_S_ii_param_4
)
{
	.reg .pred 	%p<3>;
	.reg .b32 	%r<15>;
	.reg .b64 	%rd<12>;

	ld.param.u64 	%rd4, [_Z17global_indexcolorPjS_S_ii_param_0];
	ld.param.u64 	%rd5, [_Z17global_indexcolorPjS_S_ii_param_1];
	ld.param.u64 	%rd6, [_Z17global_indexcolorPjS_S_ii_param_2];
	ld.param.u32 	%r7, [_Z17global_indexcolorPjS_S_ii_param_3];
	ld.param.u32 	%r8, [_Z17global_indexcolorPjS_S_ii_param_4];
	mov.u32 	%r1, %ntid.x;
	mov.u32 	%r9, %ctaid.x;
	mov.u32 	%r10, %tid.x;
	mad.lo.s32 	%r14, %r1, %r9, %r10;
	mul.lo.s32 	%r3, %r8, %r7;
	setp.ge.s32 	%p1, %r14, %r3;
	@%p1 bra 	$L__BB3_3;
	mov.u32 	%r11, %nctaid.x;
	mul.lo.s32 	%r4, %r1, %r11;
	cvta.to.global.u64 	%rd1, %rd6;
	cvta.to.global.u64 	%rd2, %rd4;
	cvta.to.global.u64 	%rd3, %rd5;
$L__BB3_2:
	mul.wide.s32 	%rd7, %r14, 4;
	add.s64 	%rd8, %rd1, %rd7;
	ld.global.u32 	%r12, [%rd8];
	mul.wide.u32 	%rd9, %r12, 4;
	add.s64 	%rd10, %rd2, %rd9;
	ld.global.u32 	%r13, [%rd10];
	add.s64 	%rd11, %rd3, %rd7;
	st.global.u32 	[%rd11], %r13;
	add.s32 	%r14, %r14, %r4;
	setp.lt.s32 	%p2, %r14, %r3;
	@%p2 bra 	$L__BB3_2;
$L__BB3_3:
	ret;

}


// ===== COMPILED SASS (sm_100) =====

	.target	sm_100

	.elftype	@"ET_EXEC"


//--------------------- .note.nv.tkinfo           --------------------------
	.section	.note.nv.tkinfo,"",@"SHT_NOTE"
	.sectionflags	@"SHF_NOTE_NV_TKINFO"
	.tkinfo
        /*0018*/ 	.word	0x00000002
        /*0030*/ 	.string	""
        /*0030*/ 	.string	"ptxas"
        /*0030*/ 	.string	"Cuda compilation tools, release 13.0, V13.0.88"
        /*0030*/ 	.string	"Build cuda_13.0.r13.0/compiler.36424714_0"
        /*0030*/ 	.string	"-arch sm_100 -m 64 "



//--------------------- .note.nv.cuinfo           --------------------------
	.section	.note.nv.cuinfo,"",@"SHT_NOTE"
	.sectionflags	@"SHF_NOTE_NV_CUINFO"
        /*0018*/ 	.short	0x0002
        /*001a*/ 	.short	0x0064
        /*001c*/ 	.short	0x0082
	.zero		2


//--------------------- .nv.info                  --------------------------
	.section	.nv.info,"",@"SHT_CUDA_INFO"
	.align	4


	//----- nvinfo : EIATTR_REGCOUNT
	.align		4
        /*0000*/ 	.byte	0x04, 0x2f
        /*0002*/ 	.short	(.L_1 - .L_0)
	.align		4
.L_0:
        /*0004*/ 	.word	index@(_Z20global_set2grayscalePfPjfii)
        /*0008*/ 	.word	0x0000000e


	//----- nvinfo : EIATTR_FRAME_SIZE
	.align		4
.L_1:
        /*000c*/ 	.byte	0x04, 0x11
        /*000e*/ 	.short	(.L_3 - .L_2)
	.align		4
.L_2:
        /*0010*/ 	.word	index@(_Z20global_set2grayscalePfPjfii)
        /*0014*/ 	.word	0x00000000


	//----- nvinfo : EIATTR_REGCOUNT
	.align		4
.L_3:
        /*0018*/ 	.byte	0x04, 0x2f
        /*001a*/ 	.short	(.L_5 - .L_4)
	.align		4
.L_4:
        /*001c*/ 	.word	index@(_Z20global_add2grayscalePfPjfii)
        /*0020*/ 	.word	0x0000000e


	//----- nvinfo : EIATTR_FRAME_SIZE
	.align		4
.L_5:
        /*0024*/ 	.byte	0x04, 0x11
        /*0026*/ 	.short	(.L_7 - .L_6)
	.align		4
.L_6:
        /*0028*/ 	.word	index@(_Z20global_add2grayscalePfPjfii)
        /*002c*/ 	.word	0x00000000


	//----- nvinfo : EIATTR_REGCOUNT
	.align		4
.L_7:
        /*0030*/ 	.byte	0x04, 0x2f
        /*0032*/ 	.short	(.L_9 - .L_8)
	.align		4
.L_8:
        /*0034*/ 	.word	index@(_Z21global_find2grayscalePfPjiifi)
        /*0038*/ 	.word	0x0000001f


	//----- nvinfo : EIATTR_FRAME_SIZE
	.align		4
.L_9:
        /*003c*/ 	.byte	0x04, 0x11
        /*003e*/ 	.short	(.L_11 - .L_10)
	.align		4
.L_10:
        /*0040*/ 	.word	index@(_Z21global_find2grayscalePfPjiifi)
        /*0044*/ 	.word	0x00000000


	//----- nvinfo : EIATTR_REGCOUNT
	.align		4
.L_11:
        /*0048*/ 	.byte	0x04, 0x2f
        /*004a*/ 	.short	(.L_13 - .L_12)
	.align		4
.L_12:
        /*004c*/ 	.word	index@(_Z17global_indexcolorPjS_S_ii)
        /*0050*/ 	.word	0x00000010


	//----- nvinfo : EIATTR_FRAME_SIZE
	.align		4
.L_13:
        /*0054*/ 	.byte	0x04, 0x11
        /*0056*/ 	.short	(.L_15 - .L_14)
	.align		4
.L_14:
        /*0058*/ 	.word	index@(_Z17global_indexcolorPjS_S_ii)
        /*005c*/ 	.word	0x00000000


	//----- nvinfo : EIATTR_MIN_STACK_SIZE
	.align		4
.L_15:
        /*0060*/ 	.byte	0x04, 0x12
        /*0062*/ 	.short	(.L_17 - .L_16)
	.align		4
.L_16:
        /*0064*/ 	.word	index@(_Z17global_indexcolorPjS_S_ii)
        /*0068*/ 	.word	0x00000000


	//----- nvinfo : EIATTR_MIN_STACK_SIZE
	.align		4
.L_17:
        /*006c*/ 	.byte	0x04, 0x12
        /*006e*/ 	.short	(.L_19 - .L_18)
	.align		4
.L_18:
        /*0070*/ 	.word	index@(_Z21global_find2grayscalePfPjiifi)
        /*0074*/ 	.word	0x00000000


	//----- nvinfo : EIATTR_MIN_STACK_SIZE
	.align		4
.L_19:
        /*0078*/ 	.byte	0x04, 0x12
        /*007a*/ 	.short	(.L_21 - .L_20)
	.align		4
.L_20:
        /*007c*/ 	.word	index@(_Z20global_add2grayscalePfPjfii)
        /*0080*/ 	.word	0x00000000


	//----- nvinfo : EIATTR_MIN_STACK_SIZE
	.align		4
.L_21:
        /*0084*/ 	.byte	0x04, 0x12
        /*0086*/ 	.short	(.L_23 - .L_22)
	.align		4
.L_22:
        /*0088*/ 	.word	index@(_Z20global_set2grayscalePfPjfii)
        /*008c*/ 	.word	0x00000000
.L_23:


//--------------------- .nv.compat                --------------------------
	.section	.nv.compat,"",@"SHT_CUDA_COMPAT_INFO"
	.align	4
        /*0000*/ 	.byte	0x02, 0x09, 0x00, 0x00, 0x02, 0x02, 0x01, 0x00, 0x02, 0x05, 0x05, 0x00, 0x03, 0x07, 0x01, 0x01
        /*0010*/ 	.byte	0x02, 0x03, 0x00, 0x00, 0x02, 0x06, 0x01, 0x00, 0x04, 0x0b, 0x08, 0x00, 0x09, 0x00, 0x00, 0x00
        /*0020*/ 	.byte	0x00, 0x00, 0x00, 0x00


//--------------------- .nv.info._Z17global_indexcolorPjS_S_ii --------------------------
	.section	.nv.info._Z17global_indexcolorPjS_S_ii,"",@"SHT_CUDA_INFO"
	.sectionflags	@""
	.align	4


	//----- nvinfo : EIATTR_CUDA_API_VERSION
	.align		4
        /*0000*/ 	.byte	0x04, 0x37
        /*0002*/ 	.short	(.L_25 - .L_24)
.L_24:
        /*0004*/ 	.word	0x00000082


	//----- nvinfo : EIATTR_KPARAM_INFO
	.align		4
.L_25:
        /*0008*/ 	.byte	0x04, 0x17
        /*000a*/ 	.short	(.L_27 - .L_26)
.L_26:
        /*000c*/ 	.word	0x00000000
        /*0010*/ 	.short	0x0004
        /*0012*/ 	.short	0x001c
        /*0014*/ 	.byte	0x00, 0xf0, 0x11, 0x00


	//----- nvinfo : EIATTR_KPARAM_INFO
	.align		4
.L_27:
        /*0018*/ 	.byte	0x04, 0x17
        /*001a*/ 	.short	(.L_29 - .L_28)
.L_28:
        /*001c*/ 	.word	0x00000000
        /*0020*/ 	.short	0x0003
        /*0022*/ 	.short	0x0018
        /*0024*/ 	.byte	0x00, 0xf0, 0x11, 0x00


	//----- nvinfo : EIATTR_KPARAM_INFO
	.align		4
.L_29:
        /*0028*/ 	.byte	0x04, 0x17
        /*002a*/ 	.short	(.L_31 - .L_30)
.L_30:
        /*002c*/ 	.word	0x00000000
        /*0030*/ 	.short	0x0002
        /*0032*/ 	.short	0x0010
        /*0034*/ 	.byte	0x00, 0xf5, 0x21, 0x00


	//----- nvinfo : EIATTR_KPARAM_INFO
	.align		4
.L_31:
        /*0038*/ 	.byte	0x04, 0x17
        /*003a*/ 	.short	(.L_33 - .L_32)
.L_32:
        /*003c*/ 	.word	0x00000000
        /*0040*/ 	.short	0x0001
        /*0042*/ 	.short	0x0008
        /*0044*/ 	.byte	0x00, 0xf5, 0x21, 0x00


	//----- nvinfo : EIATTR_KPARAM_INFO
	.align		4
.L_33:
        /*0048*/ 	.byte	0x04, 0x17
        /*004a*/ 	.short	(.L_35 - .L_34)
.L_34:
        /*004c*/ 	.word	0x00000000
        /*0050*/ 	.short	0x0000
        /*0052*/ 	.short	0x0000
        /*0054*/ 	.byte	0x00, 0xf5, 0x21, 0x00


	//----- nvinfo : EIATTR_SPARSE_MMA_MASK
	.align		4
.L_35:
        /*0058*/ 	.byte	0x03, 0x50
        /*005a*/ 	.short	0x0000


	//----- nvinfo : EIATTR_MAXREG_COUNT
	.align		4
        /*005c*/ 	.byte	0x03, 0x1b
        /*005e*/ 	.short	0x00ff


	//----- nvinfo : EIATTR_MERCURY_ISA_VERSION
	.align		4
        /*0060*/ 	.byte	0x03, 0x5f
        /*0062*/ 	.short	0x0101


	//----- nvinfo : EIATTR_VRC_CTA_INIT_COUNT
	.align		4
        /*0064*/ 	.byte	0x02, 0x4a
	.zero		1
	.zero		1


	//----- nvinfo : EIATTR_EXIT_INSTR_OFFSETS
	.align		4
        /*0068*/ 	.byte	0x04, 0x1c
        /*006a*/ 	.short	(.L_37 - .L_36)


	//   ....[0]....
.L_36:
        /*006c*/ 	.word	0x00000080


	//   ....[1]....
        /*0070*/ 	.word	0x00000180


	//----- nvinfo : EIATTR_CRS_STACK_SIZE
	.align		4
.L_37:
        /*0074*/ 	.byte	0x04, 0x1e
        /*0076*/ 	.short	(.L_39 - .L_38)
.L_38:
        /*0078*/ 	.word	0x00000000


	//----- nvinfo : EIATTR_CBANK_PARAM_SIZE
	.align		4
.L_39:
        /*007c*/ 	.byte	0x03, 0x19
        /*007e*/ 	.short	0x0020


	//----- nvinfo : EIATTR_PARAM_CBANK
	.align		4
        /*0080*/ 	.byte	0x04, 0x0a
        /*0082*/ 	.short	(.L_41 - .L_40)
	.align		4
.L_40:
        /*0084*/ 	.word	index@(.nv.constant0._Z17global_indexcolorPjS_S_ii)
        /*0088*/ 	.short	0x0380
        /*008a*/ 	.short	0x0020


	//----- nvinfo : EIATTR_SW_WAR
	.align		4
.L_41:
        /*008c*/ 	.byte	0x04, 0x36
        /*008e*/ 	.short	(.L_43 - .L_42)
.L_42:
        /*0090*/ 	.word	0x00000008
.L_43:


//--------------------- .nv.info._Z21global_find2grayscalePfPjiifi --------------------------
	.section	.nv.info._Z21global_find2grayscalePfPjiifi,"",@"SHT_CUDA_INFO"
	.sectionflags	@""
	.align	4


	//----- nvinfo : EIATTR_CUDA_API_VERSION
	.align		4
        /*0000*/ 	.byte	0x04, 0x37
        /*0002*/ 	.short	(.L_45 - .L_44)
.L_44:
        /*0004*/ 	.word	0x00000082


	//----- nvinfo : EIATTR_KPARAM_INFO
	.align		4
.L_45:
        /*0008*/ 	.byte	0x04, 0x17
        /*000a*/ 	.short	(.L_47 - .L_46)
.L_46:
        /*000c*/ 	.word	0x00000000
        /*0010*/ 	.short	0x0005
        /*0012*/ 	.short	0x001c
        /*0014*/ 	.byte	0x00, 0xf0, 0x11, 0x00


	//----- nvinfo : EIATTR_KPARAM_INFO
	.align		4
.L_47:
        /*0018*/ 	.byte	0x04, 0x17
        /*001a*/ 	.short	(.L_49 - .L_48)
.L_48:
        /*001c*/ 	.word	0x00000000
        /*0020*/ 	.short	0x0004
        /*0022*/ 	.short	0x0018
        /*0024*/ 	.byte	0x00, 0xf0, 0x11, 0x00


	//----- nvinfo : EIATTR_KPARAM_INFO
	.align		4
.L_49:
        /*0028*/ 	.byte	0x04, 0x17
        /*002a*/ 	.short	(.L_51 - .L_50)
.L_50:
        /*002c*/ 	.word	0x00000000
        /*0030*/ 	.short	0x0003
        /*0032*/ 	.short	0x0014
        /*0034*/ 	.byte	0x00, 0xf0, 0x11, 0x00


	//----- nvinfo : EIATTR_KPARAM_INFO
	.align		4
.L_51:
        /*0038*/ 	.byte	0x04, 0x17
        /*003a*/ 	.short	(.L_53 - .L_52)
.L_52:
        /*003c*/ 	.word	0x00000000
        /*0040*/ 	.short	0x0002
        /*0042*/ 	.short	0x0010
        /*0044*/ 	.byte	0x00, 0xf0, 0x11, 0x00


	//----- nvinfo : EIATTR_KPARAM_INFO
	.align		4
.L_53:
        /*0048*/ 	.byte	0x04, 0x17
        /*004a*/ 	.short	(.L_55 - .L_54)
.L_54:
        /*004c*/ 	.word	0x00000000
        /*0050*/ 	.short	0x0001
        /*0052*/ 	.short	0x0008
        /*0054*/ 	.byte	0x00, 0xf5, 0x21, 0x00


	//----- nvinfo : EIATTR_KPARAM_INFO
	.align		4
.L_55:
        /*0058*/ 	.byte	0x04, 0x17
        /*005a*/ 	.short	(.L_57 - .L_56)
.L_56:
        /*005c*/ 	.word	0x00000000
        /*0060*/ 	.short	0x0000
        /*0062*/ 	.short	0x0000
        /*0064*/ 	.byte	0x00, 0xf5, 0x21, 0x00


	//----- nvinfo : EIATTR_SPARSE_MMA_MASK
	.align		4
.L_57:
        /*0068*/ 	.byte	0x03, 0x50
        /*006a*/ 	.short	0x0000


	//----- nvinfo : EIATTR_MAXREG_COUNT
	.align		4
        /*006c*/ 	.byte	0x03, 0x1b
        /*006e*/ 	.short	0x00ff


	//----- nvinfo : EIATTR_MERCURY_ISA_VERSION
	.align		4
        /*0070*/ 	.byte	0x03, 0x5f
        /*0072*/ 	.short	0x0101


	//----- nvinfo : EIATTR_VRC_CTA_INIT_COUNT
	.align		4
        /*0074*/ 	.byte	0x02, 0x4a
	.zero		1
	.zero		1


	//----- nvinfo : EIATTR_EXIT_INSTR_OFFSETS
	.align		4
        /*0078*/ 	.byte	0x04, 0x1c
        /*007a*/ 	.short	(.L_59 - .L_58)


	//   ....[0]....
.L_58:
        /*007c*/ 	.word	0x000001c0


	//   ....[1]....
        /*0080*/ 	.word	0x00001660


	//   ....[2]....
        /*0084*/ 	.word	0x00001700


	//   ....[3]....
        /*0088*/ 	.word	0x00002a90


	//   ....[4]....
        /*008c*/ 	.word	0x00002b10


	//   ....[5]....
        /*0090*/ 	.word	0x00002ba0


	//----- nvinfo : EIATTR_CRS_STACK_SIZE
	.align		4
.L_59:
        /*0094*/ 	.byte	0x04, 0x1e
        /*0096*/ 	.short	(.L_61 - .L_60)
.L_60:
        /*0098*/ 	.word	0x00000000


	//----- nvinfo : EIATTR_CBANK_PARAM_SIZE
	.align		4
.L_61:
        /*009c*/ 	.byte	0x03, 0x19
        /*009e*/ 	.short	0x0020


	//----- nvinfo : EIATTR_PARAM_CBANK
	.align		4
        /*00a0*/ 	.byte	0x04, 0x0a
        /*00a2*/ 	.short	(.L_63 - .L_62)
	.align		4
.L_62:
        /*00a4*/ 	.word	index@(.nv.constant0._Z21global_find2grayscalePfPjiifi)
        /*00a8*/ 	.short	0x0380
        /*00aa*/ 	.short	0x0020


	//----- nvinfo : EIATTR_SW_WAR
	.align		4
.L_63:
        /*00ac*/ 	.byte	0x04, 0x36
        /*00ae*/ 	.short	(.L_65 - .L_64)
.L_64:
        /*00b0*/ 	.word	0x00000008
.L_65:


//--------------------- .nv.info._Z20global_add2grayscalePfPjfii --------------------------
	.section	.nv.info._Z20global_add2grayscalePfPjfii,"",@"SHT_CUDA_INFO"
	.sectionflags	@""
	.align	4


	//----- nvinfo : EIATTR_CUDA_API_VERSION
	.align		4
        /*0000*/ 	.byte	0x04, 0x37
        /*0002*/ 	.short	(.L_67 - .L_66)
.L_66:
        /*0004*/ 	.word	0x00000082


	//----- nvinfo : EIATTR_KPARAM_INFO
	.align		4
.L_67:
        /*0008*/ 	.byte	0x04, 0x17
        /*000a*/ 	.short	(.L_69 - .L_68)
.L_68:
        /*000c*/ 	.word	0x00000000
        /*0010*/ 	.short	0x0004
        /*0012*/ 	.short	0x0018
        /*0014*/ 	.byte	0x00, 0xf0, 0x11, 0x00


	//----- nvinfo : EIATTR_KPARAM_INFO
	.align		4
.L_69:
        /*0018*/ 	.byte	0x04, 0x17
        /*001a*/ 	.short	(.L_71 - .L_70)
.L_70:
        /*001c*/ 	.word	0x00000000
        /*0020*/ 	.short	0x0003
        /*0022*/ 	.short	0x0014
        /*0024*/ 	.byte	0x00, 0xf0, 0x11, 0x00


	//----- nvinfo : EIATTR_KPARAM_INFO
	.align		4
.L_71:
        /*0028*/ 	.byte	0x04, 0x17
        /*002a*/ 	.short	(.L_73 - .L_72)
.L_72:
        /*002c*/ 	.word	0x00000000
        /*0030*/ 	.short	0x0002
        /*0032*/ 	.short	0x0010
        /*0034*/ 	.byte	0x00, 0xf0, 0x11, 0x00


	//----- nvinfo : EIATTR_KPARAM_INFO
	.align		4
.L_73:
        /*0038*/ 	.byte	0x04, 0x17
        /*003a*/ 	.short	(.L_75 - .L_74)
.L_74:
        /*003c*/ 	.word	0x00000000
        /*0040*/ 	.short	0x0001
        /*0042*/ 	.short	0x0008
        /*0044*/ 	.byte	0x00, 0xf5, 0x21, 0x00


	//----- nvinfo : EIATTR_KPARAM_INFO
	.align		4
.L_75:
        /*0048*/ 	.byte	0x04, 0x17
        /*004a*/ 	.short	(.L_77 - .L_76)
.L_76:
        /*004c*/ 	.word	0x00000000
        /*0050*/ 	.short	0x0000
        /*0052*/ 	.short	0x0000
        /*0054*/ 	.byte	0x00, 0xf5, 0x21, 0x00


	//----- nvinfo : EIATTR_SPARSE_MMA_MASK
	.align		4
.L_77:
        /*0058*/ 	.byte	0x03, 0x50
        /*005a*/ 	.short	0x0000


	//----- nvinfo : EIATTR_MAXREG_COUNT
	.align		4
        /*005c*/ 	.byte	0x03, 0x1b
        /*005e*/ 	.short	0x00ff


	//----- nvinfo : EIATTR_MERCURY_ISA_VERSION
	.align		4
        /*0060*/ 	.byte	0x03, 0x5f
        /*0062*/ 	.short	0x0101


	//----- nvinfo : EIATTR_VRC_CTA_INIT_COUNT
	.align		4
        /*0064*/ 	.byte	0x02, 0x4a
	.zero		1
	.zero		1


	//----- nvinfo : EIATTR_EXIT_INSTR_OFFSETS
	.align		4
        /*0068*/ 	.byte	0x04, 0x1c
        /*006a*/ 	.short	(.L_79 - .L_78)


	//   ....[0]....
.L_78:
        /*006c*/ 	.word	0x00000090


	//   ....[1]....
        /*0070*/ 	.word	0x000001a0


	//----- nvinfo : EIATTR_CRS_STACK_SIZE
	.align		4
.L_79:
        /*0074*/ 	.byte	0x04, 0x1e
        /*0076*/ 	.short	(.L_81 - .L_80)
.L_80:
        /*0078*/ 	.word	0x00000000


	//----- nvinfo : EIATTR_CBANK_PARAM_SIZE
	.align		4
.L_81:
        /*007c*/ 	.byte	0x03, 0x19
        /*007e*/ 	.short	0x001c


	//----- nvinfo : EIATTR_PARAM_CBANK
	.align		4
        /*0080*/ 	.byte	0x04, 0x0a
        /*0082*/ 	.short	(.L_83 - .L_82)
	.align		4
.L_82:
        /*0084*/ 	.word	index@(.nv.constant0._Z20global_add2grayscalePfPjfii)
        /*0088*/ 	.short	0x0380
        /*008a*/ 	.short	0x001c


	//----- nvinfo : EIATTR_SW_WAR
	.align		4
.L_83:
        /*008c*/ 	.byte	0x04, 0x36
        /*008e*/ 	.short	(.L_85 - .L_84)
.L_84:
        /*0090*/ 	.word	0x00000008
.L_85:


//--------------------- .nv.info._Z20global_set2grayscalePfPjfii --------------------------
	.section	.nv.info._Z20global_set2grayscalePfPjfii,"",@"SHT_CUDA_INFO"
	.sectionflags	@""
	.align	4


	//----- nvinfo : EIATTR_CUDA_API_VERSION
	.align		4
        /*0000*/ 	.byte	0x04, 0x37
        /*0002*/ 	.short	(.L_87 - .L_86)
.L_86:
        /*0004*/ 	.word	0x00000082


	//----- nvinfo : EIATTR_KPARAM_INFO
	.align		4
.L_87:
        /*0008*/ 	.byte	0x04, 0x17
        /*000a*/ 	.short	(.L_89 - .L_88)
.L_88:
        /*000c*/ 	.word	0x00000000
        /*0010*/ 	.short	0x0004
        /*0012*/ 	.short	0x0018
        /*0014*/ 	.byte	0x00, 0xf0, 0x11, 0x00


	//----- nvinfo : EIATTR_KPARAM_INFO
	.align		4
.L_89:
        /*0018*/ 	.byte	0x04, 0x17
        /*001a*/ 	.short	(.L_91 - .L_90)
.L_90:
        /*001c*/ 	.word	0x00000000
        /*0020*/ 	.short	0x0003
        /*0022*/ 	.short	0x0014
        /*0024*/ 	.byte	0x00, 0xf0, 0x11, 0x00


	//----- nvinfo : EIATTR_KPARAM_INFO
	.align		4
.L_91:
        /*0028*/ 	.byte	0x04, 0x17
        /*002a*/ 	.short	(.L_93 - .L_92)
.L_92:
        /*002c*/ 	.word	0x00000000
        /*0030*/ 	.short	0x0002
        /*0032*/ 	.short	0x0010
        /*0034*/ 	.byte	0x00, 0xf0, 0x11, 0x00


	//----- nvinfo : EIATTR_KPARAM_INFO
	.align		4
.L_93:
        /*0038*/ 	.byte	0x04, 0x17
        /*003a*/ 	.short	(.L_95 - .L_94)
.L_94:
        /*003c*/ 	.word	0x00000000
        /*0040*/ 	.short	0x0001
        /*0042*/ 	.short	0x0008
        /*0044*/ 	.byte	0x00, 0xf5, 0x21, 0x00


	//----- nvinfo : EIATTR_KPARAM_INFO
	.align		4
.L_95:
        /*0048*/ 	.byte	0x04, 0x17
        /*004a*/ 	.short	(.L_97 - .L_96)
.L_96:
        /*004c*/ 	.word	0x00000000
        /*0050*/ 	.short	0x0000
        /*0052*/ 	.short	0x0000
        /*0054*/ 	.byte	0x00, 0xf5, 0x21, 0x00


	//----- nvinfo : EIATTR_SPARSE_MMA_MASK
	.align		4
.L_97:
        /*0058*/ 	.byte	0x03, 0x50
        /*005a*/ 	.short	0x0000


	//----- nvinfo : EIATTR_MAXREG_COUNT
	.align		4
        /*005c*/ 	.byte	0x03, 0x1b
        /*005e*/ 	.short	0x00ff


	//----- nvinfo : EIATTR_MERCURY_ISA_VERSION
	.align		4
        /*0060*/ 	.byte	0x03, 0x5f
        /*0062*/ 	.short	0x0101


	//----- nvinfo : EIATTR_VRC_CTA_INIT_COUNT
	.align		4
        /*0064*/ 	.byte	0x02, 0x4a
	.zero		1
	.zero		1


	//----- nvinfo : EIATTR_EXIT_INSTR_OFFSETS
	.align		4
        /*0068*/ 	.byte	0x04, 0x1c
        /*006a*/ 	.short	(.L_99 - .L_98)


	//   ....[0]....
.L_98:
        /*006c*/ 	.word	0x00000090


	//   ....[1]....
        /*0070*/ 	.word	0x000001a0


	//----- nvinfo : EIATTR_CRS_STACK_SIZE
	.align		4
.L_99:
        /*0074*/ 	.byte	0x04, 0x1e
        /*0076*/ 	.short	(.L_101 - .L_100)
.L_100:
        /*0078*/ 	.word	0x00000000


	//----- nvinfo : EIATTR_CBANK_PARAM_SIZE
	.align		4
.L_101:
        /*007c*/ 	.byte	0x03, 0x19
        /*007e*/ 	.short	0x001c


	//----- nvinfo : EIATTR_PARAM_CBANK
	.align		4
        /*0080*/ 	.byte	0x04, 0x0a
        /*0082*/ 	.short	(.L_103 - .L_102)
	.align		4
.L_102:
        /*0084*/ 	.word	index@(.nv.constant0._Z20global_set2grayscalePfPjfii)
        /*0088*/ 	.short	0x0380
        /*008a*/ 	.short	0x001c


	//----- nvinfo : EIATTR_SW_WAR
	.align		4
.L_103:
        /*008c*/ 	.byte	0x04, 0x36
        /*008e*/ 	.short	(.L_105 - .L_104)
.L_104:
        /*0090*/ 	.word	0x00000008
.L_105:


//--------------------- .nv.callgraph             --------------------------
	.section	.nv.callgraph,"",@"SHT_CUDA_CALLGRAPH"
	.align	4
	.sectionentsize	8
	.align		4
        /*0000*/ 	.word	0x00000000
	.align		4
        /*0004*/ 	.word	0xffffffff
	.align		4
        /*0008*/ 	.word	0x00000000
	.align		4
        /*000c*/ 	.word	0xfffffffe
	.align		4
        /*0010*/ 	.word	0x00000000
	.align		4
        /*0014*/ 	.word	0xfffffffd
	.align		4
        /*0018*/ 	.word	0x00000000
	.align		4
        /*001c*/ 	.word	0xfffffffc


//--------------------- .text._Z17global_indexcolorPjS_S_ii --------------------------
	.section	.text._Z17global_indexcolorPjS_S_ii,"ax",@progbits
	.align	128
        .global         _Z17global_indexcolorPjS_S_ii
        .type           _Z17global_indexcolorPjS_S_ii,@function
        .size           _Z17global_indexcolorPjS_S_ii,(.L_x_38 - _Z17global_indexcolorPjS_S_ii)
        .other          _Z17global_indexcolorPjS_S_ii,@"STO_CUDA_ENTRY STV_DEFAULT"
_Z17global_indexcolorPjS_S_ii:
.text._Z17global_indexcolorPjS_S_ii:
[----:B------:R-:W-:Y:S01]  /*0000*/  LDC R1, c[0x0][0x37c] ;  /* 0x0000df00ff017b82 */ /* 0x000fe20000000800 */
[----:B------:R-:W0:Y:S01]  /*0010*/  S2R R0, SR_CTAID.X ;  /* 0x0000000000007919 */ /* 0x000e220000002500 */
[----:B------:R-:W1:Y:S01]  /*0020*/  LDCU.64 UR6, c[0x0][0x398] ;  /* 0x00007300ff0677ac */ /* 0x000e620008000a00 */
[----:B------:R-:W0:Y:S01]  /*0030*/  S2R R3, SR_TID.X ;  /* 0x0000000000037919 */ /* 0x000e220000002100 */
[----:B------:R-:W0:Y:S01]  /*0040*/  LDCU UR5, c[0x0][0x360] ;  /* 0x00006c00ff0577ac */ /* 0x000e220008000800 */
[----:B-1----:R-:W-:Y:S01]  /*0050*/  UIMAD UR4, UR7, UR6, URZ ;  /* 0x00000006070472a4 */ /* 0x002fe2000f8e02ff */
[----:B0-----:R-:W-:-:S05]  /*0060*/  IMAD R0, R0, UR5, R3 ;  /* 0x0000000500007c24 */ /* 0x001fca000f8e0203 */
[----:B------:R-:W-:-:S13]  /*0070*/  ISETP.GE.AND P0, PT, R0, UR4, PT ;  /* 0x0000000400007c0c */ /* 0x000fda000bf06270 */
[----:B------:R-:W-:Y:S05]  /*0080*/  @P0 EXIT ;  /* 0x000000000000094d */ /* 0x000fea0003800000 */
[----:B------:R-:W0:Y:S01]  /*0090*/  LDC.64 R8, c[0x0][0x390] ;  /* 0x0000e400ff087b82 */ /* 0x000e220000000a00 */
[----:B------:R-:W1:Y:S01]  /*00a0*/  LDCU UR6, c[0x0][0x370] ;  /* 0x00006e00ff0677ac */ /* 0x000e620008000800 */
[----:B------:R-:W2:Y:S06]  /*00b0*/  LDCU.64 UR8, c[0x0][0x358] ;  /* 0x00006b00ff0877ac */ /* 0x000eac0008000a00 */
[----:B------:R-:W3:Y:S08]  /*00c0*/  LDC.64 R10, c[0x0][0x380] ;  /* 0x0000e000ff0a7b82 */ /* 0x000ef00000000a00 */
[----:B------:R-:W4:Y:S01]  /*00d0*/  LDC.64 R12, c[0x0][0x388] ;  /* 0x0000e200ff0c7b82 */ /* 0x000f220000000a00 */
[----:B-1----:R-:W-:-:S12]  /*00e0*/  UIMAD UR5, UR5, UR6, URZ ;  /* 0x00000006050572a4 */ /* 0x002fd8000f8e02ff */
.L_x_0:
[----:B0-----:R-:W-:-:S06]  /*00f0*/  IMAD.WIDE R2, R0, 0x4, R8 ;  /* 0x0000000400027825 */ /* 0x001fcc00078e0208 */
[----:B--2---:R-:W3:Y:S02]  /*0100*/  LDG.E R3, desc[UR8][R2.64] ;  /* 0x0000000802037981 */ /* 0x004ee4000c1e1900 */
[----:B-1-3--:R-:W-:-:S06]  /*0110*/  IMAD.WIDE.U32 R4, R3, 0x4, R10 ;  /* 0x0000000403047825 */ /* 0x00afcc00078e000a */
[----:B------:R-:W2:Y:S01]  /*0120*/  LDG.E R5, desc[UR8][R4.64] ;  /* 0x0000000804057981 */ /* 0x000ea2000c1e1900 */
[C---:B----4-:R-:W-:Y:S01]  /*0130*/  IMAD.WIDE R6, R0.reuse, 0x4, R12 ;  /* 0x0000000400067825 */ /* 0x050fe200078e020c */
[----:B------:R-:W-:-:S04]  /*0140*/  IADD3 R0, PT, PT, R0, UR5, RZ ;  /* 0x0000000500007c10 */ /* 0x000fc8000fffe0ff */
[----:B------:R-:W-:Y:S01]  /*0150*/  ISETP.GE.AND P0, PT, R0, UR4, PT ;  /* 0x0000000400007c0c */ /* 0x000fe2000bf06270 */
[----:B--2---:R1:W-:-:S12]  /*0160*/  STG.E desc[UR8][R6.64], R5 ;  /* 0x0000000506007986 */ /* 0x0043d8000c101908 */
[----:B------:R-:W-:Y:S05]  /*0170*/  @!P0 BRA `(.L_x_0) ;  /* 0xfffffffc00dc8947 */ /* 0x000fea000383ffff */
[----:B------:R-:W-:Y:S05]  /*0180*/  EXIT ;  /* 0x000000000000794d */ /* 0x000fea0003800000 */
.L_x_1:
[----:B------:R-:W-:-:S00]  /*0190*/  BRA `(.L_x_1) ;  /* 0xfffffffc00fc7947 */ /* 0x000fc0000383ffff */
[----:B------:R-:W-:-:S00]  /*01a0*/  NOP ;  /* 0x0000000000007918 */ /* 0x000fc00000000000 */
        /* <DEDUP_REMOVED lines=13> */
.L_x_38:


//--------------------- .text._Z21global_find2grayscalePfPjiifi --------------------------
	.section	.text._Z21global_find2grayscalePfPjiifi,"ax",@progbits
	.align	128
        .global         _Z21global_find2grayscalePfPjiifi
        .type           _Z21global_find2grayscalePfPjiifi,@function
        .size           _Z21global_find2grayscalePfPjiifi,(.L_x_39 - _Z21global_find2grayscalePfPjiifi)
        .other          _Z21global_find2grayscalePfPjiifi,@"STO_CUDA_ENTRY STV_DEFAULT"
_Z21global_find2grayscalePfPjiifi:
.text._Z21global_find2grayscalePfPjiifi:
[----:B------:R-:W-:Y:S01]  /*0000*/  LDC R1, c[0x0][0x37c] ;  /* 0x0000df00ff017b82 */ /* 0x000fe20000000800 */
[----:B------:R-:W-:Y:S01]  /*0010*/  PRMT R0, RZ, 0x7610, R0 ;  /* 0x00007610ff007816 */ /* 0x000fe20000000000 */
[----:B------:R-:W0:Y:S01]  /*0020*/  LDCU UR5, c[0x0][0x398] ;  /* 0x00007300ff0577ac */ /* 0x000e220008000800 */
[----:B------:R-:W-:Y:S01]  /*0030*/  PRMT R2, RZ, 0x7610, R2 ;  /* 0x00007610ff027816 */ /* 0x000fe20000000002 */
[----:B------:R-:W-:-:S06]  /*0040*/  UMOV UR4, 0x1 ;  /* 0x0000000100047882 */ /* 0x000fcc0000000000 */
.L_x_2:
[----:B------:R-:W-:Y:S01]  /*0050*/  I2FP.F32.U32 R3, UR4 ;  /* 0x0000000400037c45 */ /* 0x000fe20008201000 */
[C---:B------:R-:W-:Y:S01]  /*0060*/  VIADD R4, R0.reuse, 0x1 ;  /* 0x0000000100047836 */ /* 0x040fe20000000000 */
[----:B------:R-:W-:Y:S01]  /*0070*/  UMOV UR8, UR4 ;  /* 0x0000000400087c82 */ /* 0x000fe20008000000 */
[----:B------:R-:W-:Y:S01]  /*0080*/  UIADD3 UR4, UPT, UPT, UR4, 0x1, URZ ;  /* 0x0000000104047890 */ /* 0x000fe2000fffe0ff */
[----:B------:R-:W-:Y:S01]  /*0090*/  PRMT R5, R0, 0x7610, R5 ;  /* 0x0000761000057816 */ /* 0x000fe20000000005 */
[----:B------:R-:W-:Y:S01]  /*00a0*/  FMUL R3, R3, R3 ;  /* 0x0000000303037220 */ /* 0x000fe20000400000 */
[----:B------:R-:W-:Y:S02]  /*00b0*/  PRMT R6, R2, 0x7610, R6 ;  /* 0x0000761002067816 */ /* 0x000fe40000000006 */
[----:B------:R-:W-:Y:S02]  /*00c0*/  PRMT R0, R4, 0x7610, R0 ;  /* 0x0000761004007816 */ /* 0x000fe40000000000 */
[----:B0-----:R-:W-:Y:S01]  /*00d0*/  FSETP.GEU.AND P0, PT, R3, UR5, PT ;  /* 0x0000000503007c0b */ /* 0x001fe2000bf0e000 */
[----:B------:R-:W-:-:S05]  /*00e0*/  VIADD R3, R2, 0x1 ;  /* 0x0000000102037836 */ /* 0x000fca0000000000 */
[----:B------:R-:W-:-:S07]  /*00f0*/  PRMT R2, R3, 0x7610, R2 ;  /* 0x0000761003027816 */ /* 0x000fce0000000002 */
[----:B------:R-:W-:Y:S05]  /*0100*/  @!P0 BRA `(.L_x_2) ;  /* 0xfffffffc00d08947 */ /* 0x000fea000383ffff */
[----:B------:R-:W0:Y:S01]  /*0110*/  LDCU UR5, c[0x0][0x39c] ;  /* 0x00007380ff0577ac */ /* 0x000e220008000800 */
[----:B------:R-:W1:Y:S01]  /*0120*/  LDCU.64 UR10, c[0x0][0x358] ;  /* 0x00006b00ff0a77ac */ /* 0x000e620008000a00 */
[----:B0-----:R-:W-:-:S09]  /*0130*/  UISETP.GE.AND UP0, UPT, UR5, 0x1, UPT ;  /* 0x000000010500788c */ /* 0x001fd2000bf06270 */
[----:B-1----:R-:W-:Y:S05]  /*0140*/  BRA.U !UP0, `(.L_x_3) ;  /* 0x0000001508487547 */ /* 0x002fea000b800000 */
        /* <DEDUP_REMOVED lines=8> */
[----:B------:R-:W-:Y:S01]  /*01d0*/  VIADD R2, R6, 0x2 ;  /* 0x0000000206027836 */ /* 0x000fe20000000000 */
[----:B------:R-:W-:-:S07]  /*01e0*/  LOP3.LUT R3, R5, 0x2, RZ, 0x3c, !PT ;  /* 0x0000000205037812 */ /* 0x000fce00078e3cff */
.L_x_17:
[----:B------:R-:W0:Y:S01]  /*01f0*/  LDC R11, c[0x0][0x390] ;  /* 0x0000e400ff0b7b82 */ /* 0x000e220000000800 */
[----:B------:R-:W-:Y:S01]  /*0200*/  IABS R9, R0 ;  /* 0x0000000000097213 */ /* 0x000fe20000000000 */
[----:B------:R-:W-:Y:S01]  /*0210*/  BSSY.RECONVERGENT B1, `(.L_x_4) ;  /* 0x000013a000017945 */ /* 0x000fe20003800200 */
[----:B0-----:R-:W-:-:S04]  /*0220*/  IABS R8, R11 ;  /* 0x0000000b00087213 */ /* 0x001fc80000000000 */
[----:B------:R-:W0:Y:S08]  /*0230*/  I2F.RP R6, R8 ;  /* 0x0000000800067306 */ /* 0x000e300000209400 */
[----:B0-----:R-:W0:Y:S02]  /*0240*/  MUFU.RCP R6, R6 ;  /* 0x0000000600067308 */ /* 0x001e240000001000 */
[----:B0-----:R-:W-:-:S06]  /*0250*/  VIADD R4, R6, 0xffffffe ;  /* 0x0ffffffe06047836 */ /* 0x001fcc0000000000 */
[----:B------:R0:W1:Y:S02]  /*0260*/  F2I.FTZ.U32.TRUNC.NTZ R5, R4 ;  /* 0x0000000400057305 */ /* 0x000064000021f000 */
[----:B0-----:R-:W-:Y:S01]  /*0270*/  IMAD.MOV.U32 R4, RZ, RZ, RZ ;  /* 0x000000ffff047224 */ /* 0x001fe200078e00ff */
[----:B-1----:R-:W-:-:S05]  /*0280*/  IADD3 R7, PT, PT, RZ, -R5, RZ ;  /* 0x80000005ff077210 */ /* 0x002fca0007ffe0ff */
[----:B------:R-:W-:-:S04]  /*0290*/  IMAD R7, R7, R8, RZ ;  /* 0x0000000807077224 */ /* 0x000fc800078e02ff */
[----:B------:R-:W-:-:S04]  /*02a0*/  IMAD.HI.U32 R5, R5, R7, R4 ;  /* 0x0000000705057227 */ /* 0x000fc800078e0004 */
[----:B------:R-:W-:-:S04]  /*02b0*/  IMAD.MOV.U32 R7, RZ, RZ, R9 ;  /* 0x000000ffff077224 */ /* 0x000fc800078e0009 */
[----:B------:R-:W-:-:S04]  /*02c0*/  IMAD.HI.U32 R4, R5, R7, RZ ;  /* 0x0000000705047227 */ /* 0x000fc800078e00ff */
[----:B------:R-:W-:-:S04]  /*02d0*/  IMAD.MOV R5, RZ, RZ, -R4 ;  /* 0x000000ffff057224 */ /* 0x000fc800078e0a04 */
[----:B------:R-:W-:-:S05]  /*02e0*/  IMAD R5, R8, R5, R7 ;  /* 0x0000000508057224 */ /* 0x000fca00078e0207 */
[----:B------:R-:W-:-:S13]  /*02f0*/  ISETP.GT.U32.AND P1, PT, R8, R5, PT ;  /* 0x000000050800720c */ /* 0x000fda0003f24070 */
[----:B------:R-:W-:Y:S01]  /*0300*/  @!P1 IMAD.IADD R5, R5, 0x1, -R8 ;  /* 0x0000000105059824 */ /* 0x000fe200078e0a08 */
[----:B------:R-:W-:Y:S02]  /*0310*/  @!P1 IADD3 R4, PT, PT, R4, 0x1, RZ ;  /* 0x0000000104049810 */ /* 0x000fe40007ffe0ff */
[----:B------:R-:W-:Y:S02]  /*0320*/  ISETP.NE.AND P1, PT, R11, RZ, PT ;  /* 0x000000ff0b00720c */ /* 0x000fe40003f25270 */
[----:B------:R-:W-:Y:S02]  /*0330*/  ISETP.GE.U32.AND P0, PT, R5, R8, PT ;  /* 0x000000080500720c */ /* 0x000fe40003f06070 */
[----:B------:R-:W-:-:S04]  /*0340*/  LOP3.LUT R5, R0, R11, RZ, 0x3c, !PT ;  /* 0x0000000b00057212 */ /* 0x000fc800078e3cff */
[----:B------:R-:W-:-:S07]  /*0350*/  ISETP.GE.AND P2, PT, R5, RZ, PT ;  /* 0x000000ff0500720c */ /* 0x000fce0003f46270 */
[----:B------:R-:W-:-:S06]  /*0360*/  @P0 VIADD R4, R4, 0x1 ;  /* 0x0000000104040836 */ /* 0x000fcc0000000000 */
[----:B------:R-:W-:Y:S01]  /*0370*/  @!P2 IMAD.MOV R4, RZ, RZ, -R4 ;  /* 0x000000ffff04a224 */ /* 0x000fe200078e0a04 */
[----:B------:R-:W-:-:S05]  /*0380*/  @!P1 LOP3.LUT R4, RZ, R11, RZ, 0x33, !PT ;  /* 0x0000000bff049212 */ /* 0x000fca00078e33ff */
[----:B------:R-:W-:-:S04]  /*0390*/  IMAD.MOV R5, RZ, RZ, -R4 ;  /* 0x000000ffff057224 */ /* 0x000fc800078e0a04 */
[----:B------:R-:W-:-:S04]  /*03a0*/  IMAD R5, R11, R5, R0 ;  /* 0x000000050b057224 */ /* 0x000fc800078e0200 */
[C---:B------:R-:W-:Y:S01]  /*03b0*/  VIADD R7, R5.reuse, -UR8 ;  /* 0x8000000805077c36 */ /* 0x040fe20008000000 */
[C---:B------:R-:W-:Y:S02]  /*03c0*/  ISETP.GE.AND P0, PT, R5.reuse, UR8, PT ;  /* 0x0000000805007c0c */ /* 0x040fe4000bf06270 */
[----:B------:R-:W-:Y:S02]  /*03d0*/  VIADDMNMX R6, R5, UR8, R11, PT ;  /* 0x0000000805067c46 */ /* 0x000fe4000b80010b */
[----:B------:R-:W-:Y:S02]  /*03e0*/  SEL R8, R7, RZ, P0 ;  /* 0x000000ff07087207 */ /* 0x000fe40000000000 */
[----:B------:R-:W-:Y:S02]  /*03f0*/  MOV R7, R0 ;  /* 0x0000000000077202 */ /* 0x000fe40000000f00 */
[----:B------:R-:W-:-:S13]  /*0400*/  ISETP.GT.AND P0, PT, R8, R6, PT ;  /* 0x000000060800720c */ /* 0x000fda0003f04270 */
[----:B------:R-:W-:Y:S05]  /*0410*/  @P0 BRA `(.L_x_5) ;  /* 0x0000001000640947 */ /* 0x000fea0003800000 */
[----:B------:R-:W0:Y:S01]  /*0420*/  LDC R9, c[0x0][0x394] ;  /* 0x0000e500ff097b82 */ /* 0x000e220000000800 */
[----:B------:R-:W-:-:S05]  /*0430*/  VIMNMX R7, PT, PT, R4, UR8, !PT ;  /* 0x0000000804077c48 */ /* 0x000fca000ffe0100 */
[----:B------:R-:W-:Y:S02]  /*0440*/  IMAD.MOV R10, RZ, RZ, -R7 ;  /* 0x000000ffff0a7224 */ /* 0x000fe400078e0a07 */
[----:B------:R-:W-:Y:S02]  /*0450*/  VIADD R12, R7, -UR8 ;  /* 0x80000008070c7c36 */ /* 0x000fe40008000000 */
[----:B------:R-:W-:Y:S01]  /*0460*/  IMAD.MOV.U32 R7, RZ, RZ, R0 ;  /* 0x000000ffff077224 */ /* 0x000fe200078e0000 */
[----:B------:R-:W-:Y:S01]  /*0470*/  PRMT R10, R10, 0x7710, RZ ;  /* 0x000077100a0a7816 */ /* 0x000fe200000000ff */
[----:B------:R-:W-:Y:S01]  /*0480*/  IMAD R11, R12, R11, R11 ;  /* 0x0000000b0c0b7224 */ /* 0x000fe200078e020b */
[----:B0-----:R-:W-:-:S04]  /*0490*/  VIADDMNMX R9, R4, UR8, R9, PT ;  /* 0x0000000804097c46 */ /* 0x001fc8000b800109 */
[----:B------:R-:W-:-:S04]  /*04a0*/  IADD3 R10, PT, PT, R10, R2, R9 ;  /* 0x000000020a0a7210 */ /* 0x000fc80007ffe009 */
[----:B------:R-:W-:-:S04]  /*04b0*/  LOP3.LUT R10, R10, 0xffff, RZ, 0xc0, !PT ;  /* 0x0000ffff0a0a7812 */ /* 0x000fc800078ec0ff */
[----:B------:R-:W-:-:S05]  /*04c0*/  LOP3.LUT R10, R10, 0x7, RZ, 0xc0, !PT ;  /* 0x000000070a0a7812 */ /* 0x000fca00078ec0ff */
[----:B------:R-:W-:-:S05]  /*04d0*/  VIADD R10, R10, 0xffffffff ;  /* 0xffffffff0a0a7836 */ /* 0x000fca0000000000 */
[----:B------:R-:W-:-:S13]  /*04e0*/  ISETP.GE.U32.AND P1, PT, R10, 0x3, PT ;  /* 0x000000030a00780c */ /* 0x000fda0003f26070 */
.L_x_16:
[C---:B------:R-:W-:Y:S01]  /*04f0*/  ISETP.GE.AND P0, PT, R4.reuse, UR8, PT ;  /* 0x0000000804007c0c */ /* 0x040fe2000bf06270 */
[----:B------:R-:W-:Y:S01]  /*0500*/  BSSY.RECONVERGENT B0, `(.L_x_6) ;  /* 0x0000107000007945 */ /* 0x000fe20003800200 */
[----:B------:R-:W-:-:S04]  /*0510*/  IADD3 R10, PT, PT, R4, -UR8, RZ ;  /* 0x80000008040a7c10 */ /* 0x000fc8000fffe0ff */
[----:B------:R-:W-:-:S04]  /*0520*/  SEL R28, R10, RZ, P0 ;  /* 0x000000ff0a1c7207 */ /* 0x000fc80000000000 */
[----:B------:R-:W-:-:S13]  /*0530*/  ISETP.GT.AND P0, PT, R28, R9, PT ;  /* 0x000000091c00720c */ /* 0x000fda0003f04270 */
[----:B------:R-:W-:Y:S05]  /*0540*/  @P0 BRA `(.L_x_7) ;  /* 0x0000001000080947 */ /* 0x000fea0003800000 */
[----:B------:R-:W-:Y:S01]  /*0550*/  VIMNMX R12, PT, PT, R4, UR8, !PT ;  /* 0x00000008040c7c48 */ /* 0x000fe2000ffe0100 */
[----:B------:R-:W-:Y:S01]  /*0560*/  IMAD.IADD R10, R8, 0x1, -R5 ;  /* 0x00000001080a7824 */ /* 0x000fe200078e0a05 */
[----:B------:R-:W-:Y:S01]  /*0570*/  BSSY.RECONVERGENT B2, `(.L_x_8) ;  /* 0x0000084000027945 */ /* 0x000fe20003800200 */
[----:B------:R-:W-:Y:S01]  /*0580*/  IMAD.MOV.U32 R13, RZ, RZ, R28 ;  /* 0x000000ffff0d7224 */ /* 0x000fe200078e001c */
[----:B------:R-:W-:Y:S01]  /*0590*/  IADD3 R14, PT, PT, -R12, UR8, R9 ;  /* 0x000000080c0e7c10 */ /* 0x000fe2000fffe109 */
[----:B------:R-:W-:-:S03]  /*05a0*/  IMAD R10, R10, R10, RZ ;  /* 0x0000000a0a0a7224 */ /* 0x000fc600078e02ff */
[----:B------:R-:W-:-:S13]  /*05b0*/  ISETP.GE.U32.AND P0, PT, R14, 0x7, PT ;  /* 0x000000070e00780c */ /* 0x000fda0003f06070 */
[----:B------:R-:W-:Y:S05]  /*05c0*/  @!P0 BRA `(.L_x_9) ;  /* 0x0000000400f88947 */ /* 0x000fea0003800000 */
[----:B------:R-:W0:Y:S01]  /*05d0*/  LDCU UR4, c[0x0][0x390] ;  /* 0x00007200ff0477ac */ /* 0x000e220008000800 */
[----:B------:R-:W-:Y:S01]  /*05e0*/  VIADD R14, R14, 0x1 ;  /* 0x000000010e0e7836 */ /* 0x000fe20000000000 */
[----:B------:R-:W-:Y:S01]  /*05f0*/  BSSY.RECONVERGENT B3, `(.L_x_10) ;  /* 0x000007a000037945 */ /* 0x000fe20003800200 */
[----:B------:R-:W-:Y:S01]  /*0600*/  VIADD R15, R12, -UR8 ;  /* 0x800000080c0f7c36 */ /* 0x000fe20008000000 */
[----:B------:R-:W-:Y:S02]  /*0610*/  IADD3 R20, PT, PT, R11, R8, RZ ;  /* 0x000000080b147210 */ /* 0x000fe40007ffe0ff */
[----:B------:R-:W-:Y:S01]  /*0620*/  LOP3.LUT R14, R14, 0xfffffff8, RZ, 0xc0, !PT ;  /* 0xfffffff80e0e7812 */ /* 0x000fe200078ec0ff */
[C---:B------:R-:W-:Y:S01]  /*0630*/  VIADD R17, R15.reuse, 0x5 ;  /* 0x000000050f117836 */ /* 0x040fe20000000000 */
[----:B------:R-:W-:Y:S01]  /*0640*/  IADD3 R13, PT, PT, -R4, R15, RZ ;  /* 0x0000000f040d7210 */ /* 0x000fe20007ffe1ff */
[C---:B------:R-:W-:Y:S02]  /*0650*/  VIADD R21, R15.reuse, 0x4 ;  /* 0x000000040f157836 */ /* 0x040fe40000000000 */
[----:B------:R-:W-:-:S02]  /*0660*/  VIADD R25, R15, 0x2 ;  /* 0x000000020f197836 */ /* 0x000fc40000000000 */
[C---:B------:R-:W-:Y:S02]  /*0670*/  VIADD R19, R15.reuse, 0x3 ;  /* 0x000000030f137836 */ /* 0x040fe40000000000 */
[C---:B------:R-:W-:Y:S02]  /*0680*/  VIADD R27, R15.reuse, 0x6 ;  /* 0x000000060f1b7836 */ /* 0x040fe40000000000 */
[----:B------:R-:W-:Y:S02]  /*0690*/  VIADD R15, R15, 0x7 ;  /* 0x000000070f0f7836 */ /* 0x000fe40000000000 */
[--C-:B0-----:R-:W-:Y:S02]  /*06a0*/  IMAD R18, R21, UR4, R8.reuse ;  /* 0x0000000415127c24 */ /* 0x101fe4000f8e0208 */
[----:B------:R-:W-:Y:S02]  /*06b0*/  IMAD R28, R28, UR4, R8 ;  /* 0x000000041c1c7c24 */ /* 0x000fe4000f8e0208 */
[----:B------:R-:W-:-:S02]  /*06c0*/  IMAD.MOV R23, RZ, RZ, -R14 ;  /* 0x000000ffff177224 */ /* 0x000fc400078e0a0e */
[--C-:B------:R-:W-:Y:S02]  /*06d0*/  IMAD R24, R17, UR4, R8.reuse ;  /* 0x0000000411187c24 */ /* 0x100fe4000f8e0208 */
[--C-:B------:R-:W-:Y:S02]  /*06e0*/  IMAD R12, R25, UR4, R8.reuse ;  /* 0x00000004190c7c24 */ /* 0x100fe4000f8e0208 */
[--C-:B------:R-:W-:Y:S02]  /*06f0*/  IMAD R21, R15, UR4, R8.reuse ;  /* 0x000000040f157c24 */ /* 0x100fe4000f8e0208 */
[--C-:B------:R-:W-:Y:S02]  /*0700*/  IMAD R22, R27, UR4, R8.reuse ;  /* 0x000000041b167c24 */ /* 0x100fe4000f8e0208 */
[----:B------:R-:W-:-:S07]  /*0710*/  IMAD R26, R19, UR4, R8 ;  /* 0x00000004131a7c24 */ /* 0x000fce000f8e0208 */
.L_x_11:
[----:B------:R-:W0:Y:S01]  /*0720*/  LDCU UR4, c[0x0][0x398] ;  /* 0x00007300ff0477ac */ /* 0x000e220008000800 */
[----:B------:R-:W-:-:S05]  /*0730*/  IMAD R14, R13, R13, R10 ;  /* 0x0000000d0d0e7224 */ /* 0x000fca00078e020a */
[----:B------:R-:W-:-:S04]  /*0740*/  I2FP.F32.U32 R14, R14 ;  /* 0x0000000e000e7245 */ /* 0x000fc80000201000 */
[----:B0-----:R-:W-:-:S13]  /*0750*/  FSETP.GTU.AND P2, PT, R14, UR4, PT ;  /* 0x000000040e007c0b */ /* 0x001fda000bf4c000 */
[----:B------:R-:W0:Y:S02]  /*0760*/  @!P2 LDC.64 R14, c[0x0][0x380] ;  /* 0x0000e000ff0eab82 */ /* 0x000e240000000a00 */
[----:B0-----:R-:W-:-:S04]  /*0770*/  @!P2 IMAD.WIDE R16, R28, 0x4, R14 ;  /* 0x000000041c10a825 */ /* 0x001fc800078e020e */
[----:B------:R-:W-:Y:S01]  /*0780*/  @!P2 IMAD.WIDE R14, R7, 0x4, R14 ;  /* 0x00000004070ea825 */ /* 0x000fe200078e020e */
[----:B------:R0:W2:Y:S05]  /*0790*/  @!P2 LDG.E R25, desc[UR10][R16.64] ;  /* 0x0000000a1019a981 */ /* 0x0000aa000c1e1900 */
[----:B------:R-:W2:Y:S01]  /*07a0*/  @!P2 LDG.E R14, desc[UR10][R14.64] ;  /* 0x0000000a0e0ea981 */ /* 0x000ea2000c1e1900 */
[----:B------:R-:W-:-:S05]  /*07b0*/  IMAD R27, R13, R13, R13 ;  /* 0x0000000d0d1b7224 */ /* 0x000fca00078e020d */
[----:B------:R-:W-:-:S05]  /*07c0*/  IADD3 R27, PT, PT, R10, R13, R27 ;  /* 0x0000000d0a1b7210 */ /* 0x000fca0007ffe01b */
[----:B------:R-:W-:-:S05]  /*07d0*/  VIADD R27, R27, 0x1 ;  /* 0x000000011b1b7836 */ /* 0x000fca0000000000 */
[----:B------:R-:W-:-:S04]  /*07e0*/  I2FP.F32.U32 R27, R27 ;  /* 0x0000001b001b7245 */ /* 0x000fc80000201000 */
[----:B------:R-:W-:-:S13]  /*07f0*/  FSETP.GTU.AND P3, PT, R27, UR4, PT ;  /* 0x000000041b007c0b */ /* 0x000fda000bf6c000 */
[----:B0-----:R-:W0:Y:S01]  /*0800*/  @!P3 LDC.64 R16, c[0x0][0x380] ;  /* 0x0000e000ff10bb82 */ /* 0x001e220000000a00 */
[----:B--2---:R-:W-:Y:S01]  /*0810*/  @!P2 FSETP.GT.AND P0, PT, R25, R14, PT ;  /* 0x0000000e1900a20b */ /* 0x004fe20003f04000 */
[----:B0-----:R-:W-:-:S03]  /*0820*/  @!P3 IMAD.WIDE R14, R20, 0x4, R16 ;  /* 0x00000004140eb825 */ /* 0x001fc600078e0210 */
[----:B------:R-:W-:Y:S02]  /*0830*/  @!P2 SEL R7, R28, R7, P0 ;  /* 0x000000071c07a207 */ /* 0x000fe40000000000 */
[----:B------:R0:W2:Y:S03]  /*0840*/  @!P3 LDG.E R25, desc[UR10][R14.64] ;  /* 0x0000000a0e19b981 */ /* 0x0000a6000c1e1900 */
[----:B------:R-:W-:-:S06]  /*0850*/  @!P3 IMAD.WIDE R16, R7, 0x4, R16 ;  /* 0x000000040710b825 */ /* 0x000fcc00078e0210 */
[----:B------:R-:W2:Y:S01]  /*0860*/  @!P3 LDG.E R16, desc[UR10][R16.64] ;  /* 0x0000000a1010b981 */ /* 0x000ea2000c1e1900 */
[----:B------:R-:W-:-:S05]  /*0870*/  IADD3 R27, PT, PT, R13, 0x2, RZ ;  /* 0x000000020d1b7810 */ /* 0x000fca0007ffe0ff */
[----:B------:R-:W-:-:S05]  /*0880*/  IMAD R27, R27, R27, R10 ;  /* 0x0000001b1b1b7224 */ /* 0x000fca00078e020a */
[----:B------:R-:W-:-:S04]  /*0890*/  I2FP.F32.U32 R27, R27 ;  /* 0x0000001b001b7245 */ /* 0x000fc80000201000 */
[----:B------:R-:W-:-:S13]  /*08a0*/  FSETP.GTU.AND P2, PT, R27, UR4, PT ;  /* 0x000000041b007c0b */ /* 0x000fda000bf4c000 */
[----:B0-----:R-:W0:Y:S01]  /*08b0*/  @!P2 LDC.64 R14, c[0x0][0x380] ;  /* 0x0000e000ff0eab82 */ /* 0x001e220000000a00 */
[----:B--2---:R-:W-:-:S04]  /*08c0*/  @!P3 FSETP.GT.AND P0, PT, R25, R16, PT ;  /* 0x000000101900b20b */ /* 0x004fc80003f04000 */
[----:B------:R-:W-:Y:S01]  /*08d0*/  @!P3 SEL R7, R20, R7, P0 ;  /* 0x000000071407b207 */ /* 0x000fe20000000000 */
[----:B0-----:R-:W-:-:S04]  /*08e0*/  @!P2 IMAD.WIDE R16, R12, 0x4, R14 ;  /* 0x000000040c10a825 */ /* 0x001fc800078e020e */
[----:B------:R-:W-:Y:S01]  /*08f0*/  @!P2 IMAD.WIDE R14, R7, 0x4, R14 ;  /* 0x00000004070ea825 */ /* 0x000fe200078e020e */
[----:B------:R0:W2:Y:S05]  /*0900*/  @!P2 LDG.E R25, desc[UR10][R16.64] ;  /* 0x0000000a1019a981 */ /* 0x0000aa000c1e1900 */
[----:B------:R-:W2:Y:S01]  /*0910*/  @!P2 LDG.E R14, desc[UR10][R14.64] ;  /* 0x0000000a0e0ea981 */ /* 0x000ea2000c1e1900 */
[----:B------:R-:W-:-:S04]  /*0920*/  VIADD R27, R13, 0x3 ;  /* 0x000000030d1b7836 */ /* 0x000fc80000000000 */
        /* <DEDUP_REMOVED lines=37> */
[----:B------:R-:W-:Y:S02]  /*0b80*/  IADD3 R27, PT, PT, R13, 0x7, RZ ;  /* 0x000000070d1b7810 */ /* 0x000fe40007ffe0ff */
[----:B--2---:R-:W-:-:S04]  /*0b90*/  @!P3 FSETP.GT.AND P0, PT, R25, R16, PT ;  /* 0x000000101900b20b */ /* 0x004fc80003f04000 */
[----:B------:R-:W-:Y:S01]  /*0ba0*/  @!P3 SEL R7, R24, R7, P0 ;  /* 0x000000071807b207 */ /* 0x000fe20000000000 */
[----:B0-----:R-:W-:-:S04]  /*0bb0*/  @!P2 IMAD.WIDE R16, R22, 0x4, R14 ;  /* 0x000000041610a825 */ /* 0x001fc800078e020e */
[----:B------:R-:W-:Y:S01]  /*0bc0*/  @!P2 IMAD.WIDE R14, R7, 0x4, R14 ;  /* 0x00000004070ea825 */ /* 0x000fe200078e020e */
[----:B------:R0:W2:Y:S05]  /*0bd0*/  @!P2 LDG.E R25, desc[UR10][R16.64] ;  /* 0x0000000a1019a981 */ /* 0x0000aa000c1e1900 */
[----:B------:R-:W2:Y:S01]  /*0be0*/  @!P2 LDG.E R14, desc[UR10][R14.64] ;  /* 0x0000000a0e0ea981 */ /* 0x000ea2000c1e1900 */
[----:B------:R-:W-:-:S05]  /*0bf0*/  IMAD R27, R27, R27, R10 ;  /* 0x0000001b1b1b7224 */ /* 0x000fca00078e020a */
[----:B------:R-:W-:-:S04]  /*0c00*/  I2FP.F32.U32 R27, R27 ;  /* 0x0000001b001b7245 */ /* 0x000fc80000201000 */
[----:B------:R-:W-:Y:S02]  /*0c10*/  FSETP.GTU.AND P3, PT, R27, UR4, PT ;  /* 0x000000041b007c0b */ /* 0x000fe4000bf6c000 */
[----:B------:R-:W1:Y:S11]  /*0c20*/  LDC R27, c[0x0][0x390] ;  /* 0x0000e400ff1b7b82 */ /* 0x000e760000000800 */
[----:B0-----:R-:W0:Y:S01]  /*0c30*/  @!P3 LDC.64 R16, c[0x0][0x380] ;  /* 0x0000e000ff10bb82 */ /* 0x001e220000000a00 */
[----:B--2---:R-:W-:-:S04]  /*0c40*/  @!P2 FSETP.GT.AND P0, PT, R25, R14, PT ;  /* 0x0000000e1900a20b */ /* 0x004fc80003f04000 */
[----:B------:R-:W-:Y:S01]  /*0c50*/  @!P2 SEL R7, R22, R7, P0 ;  /* 0x000000071607a207 */ /* 0x000fe20000000000 */
[----:B0-----:R-:W-:-:S04]  /*0c60*/  @!P3 IMAD.WIDE R14, R21, 0x4, R16 ;  /* 0x00000004150eb825 */ /* 0x001fc800078e0210 */
[----:B------:R-:W-:Y:S01]  /*0c70*/  @!P3 IMAD.WIDE R16, R7, 0x4, R16 ;  /* 0x000000040710b825 */ /* 0x000fe200078e0210 */
[----:B------:R-:W2:Y:S05]  /*0c80*/  @!P3 LDG.E R25, desc[UR10][R14.64] ;  /* 0x0000000a0e19b981 */ /* 0x000eaa000c1e1900 */
[----:B------:R-:W2:Y:S01]  /*0c90*/  @!P3 LDG.E R16, desc[UR10][R16.64] ;  /* 0x0000000a1010b981 */ /* 0x000ea2000c1e1900 */
[----:B------:R-:W-:-:S05]  /*0ca0*/  VIADD R23, R23, 0x8 ;  /* 0x0000000817177836 */ /* 0x000fca0000000000 */
[----:B------:R-:W-:Y:S01]  /*0cb0*/  ISETP.NE.AND P2, PT, R23, RZ, PT ;  /* 0x000000ff1700720c */ /* 0x000fe20003f45270 */
[C---:B-1----:R-:W-:Y:S01]  /*0cc0*/  IMAD R28, R27.reuse, 0x8, R28 ;  /* 0x000000081b1c7824 */ /* 0x042fe200078e021c */
[C---:B------:R-:W-:Y:S01]  /*0cd0*/  LEA R26, R27.reuse, R26, 0x3 ;  /* 0x0000001a1b1a7211 */ /* 0x040fe200078e18ff */
[----:B------:R-:W-:Y:S01]  /*0ce0*/  IMAD R20, R27, 0x8, R20 ;  /* 0x000000081b147824 */ /* 0x000fe200078e0214 */
[----:B------:R-:W-:Y:S01]  /*0cf0*/  IADD3 R19, PT, PT, R19, 0x8, RZ ;  /* 0x0000000813137810 */ /* 0x000fe20007ffe0ff */
[C---:B------:R-:W-:Y:S02]  /*0d00*/  IMAD R12, R27.reuse, 0x8, R12 ;  /* 0x000000081b0c7824 */ /* 0x040fe400078e020c */
[C---:B------:R-:W-:Y:S02]  /*0d10*/  IMAD R18, R27.reuse, 0x8, R18 ;  /* 0x000000081b127824 */ /* 0x040fe400078e0212 */
[C---:B------:R-:W-:Y:S02]  /*0d20*/  IMAD R24, R27.reuse, 0x8, R24 ;  /* 0x000000081b187824 */ /* 0x040fe400078e0218 */
[----:B------:R-:W-:-:S02]  /*0d30*/  IMAD R22, R27, 0x8, R22 ;  /* 0x000000081b167824 */ /* 0x000fc400078e0216 */
[----:B------:R-:W-:Y:S01]  /*0d40*/  VIADD R13, R13, 0x8 ;  /* 0x000000080d0d7836 */ /* 0x000fe20000000000 */
[----:B--2---:R-:W-:-:S04]  /*0d50*/  @!P3 FSETP.GT.AND P0, PT, R25, R16, PT ;  /* 0x000000101900b20b */ /* 0x004fc80003f04000 */
[----:B------:R-:W-:Y:S01]  /*0d60*/  @!P3 SEL R7, R21, R7, P0 ;  /* 0x000000071507b207 */ /* 0x000fe20000000000 */
[----:B------:R-:W-:Y:S01]  /*0d70*/  IMAD R21, R27, 0x8, R21 ;  /* 0x000000081b157824 */ /* 0x000fe200078e0215 */
[----:B------:R-:W-:Y:S07]  /*0d80*/  @P2 BRA `(.L_x_11) ;  /* 0xfffffff800642947 */ /* 0x000fee000383ffff */
[----:B------:R-:W-:Y:S05]  /*0d90*/  BSYNC.RECONVERGENT B3 ;  /* 0x0000000000037941 */ /* 0x000fea0003800200 */
.L_x_10:
[----:B------:R-:W-:-:S07]  /*0da0*/  VIADD R13, R19, 0xfffffffd ;  /* 0xfffffffd130d7836 */ /* 0x000fce0000000000 */
.L_x_9:
[----:B------:R-:W-:Y:S05]  /*0db0*/  BSYNC.RECONVERGENT B2 ;  /* 0x0000000000027941 */ /* 0x000fea0003800200 */
.L_x_8:
[----:B------:R-:W-:-:S04]  /*0dc0*/  VIMNMX R12, PT, PT, R4, UR8, !PT ;  /* 0x00000008040c7c48 */ /* 0x000fc8000ffe0100 */
[----:B------:R-:W-:-:S05]  /*0dd0*/  IADD3 R14, PT, PT, -R12, UR8, R9 ;  /* 0x000000080c0e7c10 */ /* 0x000fca000fffe109 */
[----:B------:R-:W-:-:S05]  /*0de0*/  VIADD R14, R14, 0x1 ;  /* 0x000000010e0e7836 */ /* 0x000fca0000000000 */
[----:B------:R-:W-:-:S13]  /*0df0*/  LOP3.LUT P0, RZ, R14, 0x7, RZ, 0xc0, !PT ;  /* 0x000000070eff7812 */ /* 0x000fda000780c0ff */
[----:B------:R-:W-:Y:S05]  /*0e00*/  @!P0 BRA `(.L_x_7) ;  /* 0x0000000400d88947 */ /* 0x000fea0003800000 */
[----:B------:R-:W-:Y:S01]  /*0e10*/  IMAD.MOV R12, RZ, RZ, -R12 ;  /* 0x000000ffff0c7224 */ /* 0x000fe200078e0a0c */
[----:B------:R-:W-:Y:S04]  /*0e20*/  BSSY.RECONVERGENT B2, `(.L_x_12) ;  /* 0x000003f000027945 */ /* 0x000fe80003800200 */
[----:B------:R-:W-:-:S04]  /*0e30*/  PRMT R12, R12, 0x7710, RZ ;  /* 0x000077100c0c7816 */ /* 0x000fc800000000ff */
[----:B------:R-:W-:-:S04]  /*0e40*/  IADD3 R14, PT, PT, R12, R2, R9 ;  /* 0x000000020c0e7210 */ /* 0x000fc80007ffe009 */
[----:B------:R-:W-:-:S04]  /*0e50*/  LOP3.LUT R14, R14, 0xffff, RZ, 0xc0, !PT ;  /* 0x0000ffff0e0e7812 */ /* 0x000fc800078ec0ff */
[----:B------:R-:W-:Y:S01]  /*0e60*/  LOP3.LUT P0, RZ, R14, 0x3, RZ, 0xc0, !PT ;  /* 0x000000030eff7812 */ /* 0x000fe2000780c0ff */
[----:B------:R-:W-:-:S12]  /*0e70*/  @!P1 BRA `(.L_x_13) ;  /* 0x0000000000e49947 */ /* 0x000fd80003800000 */
[----:B------:R-:W0:Y:S01]  /*0e80*/  LDCU UR4, c[0x0][0x398] ;  /* 0x00007300ff0477ac */ /* 0x000e220008000800 */
[----:B------:R-:W-:-:S05]  /*0e90*/  IADD3 R15, PT, PT, -R4, R13, RZ ;  /* 0x0000000d040f7210 */ /* 0x000fca0007ffe1ff */
[----:B------:R-:W-:-:S05]  /*0ea0*/  IMAD R15, R15, R15, R10 ;  /* 0x0000000f0f0f7224 */ /* 0x000fca00078e020a */
[----:B------:R-:W-:-:S04]  /*0eb0*/  I2FP.F32.U32 R15, R15 ;  /* 0x0000000f000f7245 */ /* 0x000fc80000201000 */
[----:B0-----:R-:W-:-:S13]  /*0ec0*/  FSETP.GTU.AND P4, PT, R15, UR4, PT ;  /* 0x000000040f007c0b */ /* 0x001fda000bf8c000 */
[----:B------:R-:W0:Y:S08]  /*0ed0*/  @!P4 LDC R20, c[0x0][0x390] ;  /* 0x0000e400ff14cb82 */ /* 0x000e300000000800 */
[----:B------:R-:W1:Y:S01]  /*0ee0*/  @!P4 LDC.64 R16, c[0x0][0x380] ;  /* 0x0000e000ff10cb82 */ /* 0x000e620000000a00 */
[----:B0-----:R-:W-:Y:S02]  /*0ef0*/  @!P4 IMAD R20, R13, R20, R8 ;  /* 0x000000140d14c224 */ /* 0x001fe400078e0208 */
[----:B-1----:R-:W-:-:S04]  /*0f00*/  @!P4 IMAD.WIDE R14, R7, 0x4, R16 ;  /* 0x00000004070ec825 */ /* 0x002fc800078e0210 */
[----:B------:R-:W-:Y:S02]  /*0f10*/  @!P4 IMAD.WIDE R18, R20, 0x4, R16 ;  /* 0x000000041412c825 */ /* 0x000fe400078e0210 */
[----:B------:R-:W2:Y:S04]  /*0f20*/  @!P4 LDG.E R15, desc[UR10][R14.64] ;  /* 0x0000000a0e0fc981 */ /* 0x000ea8000c1e1900 */
[----:B------:R-:W2:Y:S01]  /*0f30*/  @!P4 LDG.E R18, desc[UR10][R18.64] ;  /* 0x0000000a1212c981 */ /* 0x000ea2000c1e1900 */
[----:B------:R-:W-:-:S04]  /*0f40*/  VIADD R21, R13, 0x1 ;  /* 0x000000010d157836 */ /* 0x000fc80000000000 */
[----:B------:R-:W-:-:S04]  /*0f50*/  IMAD.IADD R17, R21, 0x1, -R4 ;  /* 0x0000000115117824 */ /* 0x000fc800078e0a04 */
[----:B------:R-:W-:-:S05]  /*0f60*/  IMAD R17, R17, R17, R10 ;  /* 0x0000001111117224 */ /* 0x000fca00078e020a */
[----:B------:R-:W-:-:S04]  /*0f70*/  I2FP.F32.U32 R17, R17 ;  /* 0x0000001100117245 */ /* 0x000fc80000201000 */
[----:B------:R-:W-:-:S13]  /*0f80*/  FSETP.GTU.AND P2, PT, R17, UR4, PT ;  /* 0x0000000411007c0b */ /* 0x000fda000bf4c000 */
[----:B------:R-:W0:Y:S08]  /*0f90*/  @!P2 LDC R22, c[0x0][0x390] ;  /* 0x0000e400ff16ab82 */ /* 0x000e300000000800 */
[----:B------:R-:W1:Y:S01]  /*0fa0*/  @!P2 LDC.64 R16, c[0x0][0x380] ;  /* 0x0000e000ff10ab82 */ /* 0x000e620000000a00 */
[----:B0-----:R-:W-:Y:S01]  /*0fb0*/  @!P2 IMAD R21, R21, R22, R8 ;  /* 0x000000161515a224 */ /* 0x001fe200078e0208 */
[----:B--2---:R-:W-:-:S03]  /*0fc0*/  @!P4 FSETP.GT.AND P3, PT, R18, R15, PT ;  /* 0x0000000f1200c20b */ /* 0x004fc60003f64000 */
[----:B-1----:R-:W-:Y:S01]  /*0fd0*/  @!P2 IMAD.WIDE R14, R21, 0x4, R16 ;  /* 0x00000004150ea825 */ /* 0x002fe200078e0210 */
[----:B------:R-:W-:-:S05]  /*0fe0*/  @!P4 SEL R7, R20, R7, P3 ;  /* 0x000000071407c207 */ /* 0x000fca0001800000 */
[----:B------:R-:W2:Y:S01]  /*0ff0*/  @!P2 LDG.E R14, desc[UR10][R14.64] ;  /* 0x0000000a0e0ea981 */ /* 0x000ea2000c1e1900 */
[----:B------:R-:W-:-:S06]  /*1000*/  @!P2 IMAD.WIDE R16, R7, 0x4, R16 ;  /* 0x000000040710a825 */ /* 0x000fcc00078e0210 */
        /* <DEDUP_REMOVED lines=9> */
[----:B--2---:R-:W-:-:S04]  /*10a0*/  @!P2 FSETP.GT.AND P4, PT, R14, R17, PT ;  /* 0x000000110e00a20b */ /* 0x004fc80003f84000 */
[----:B------:R-:W-:Y:S01]  /*10b0*/  @!P2 SEL R7, R21, R7, P4 ;  /* 0x000000071507a207 */ /* 0x000fe20002000000 */
[----:B-1----:R-:W-:-:S04]  /*10c0*/  @!P3 IMAD.WIDE R14, R20, 0x4, R18 ;  /* 0x00000004140eb825 */ /* 0x002fc800078e0212 */
[----:B------:R-:W-:Y:S02]  /*10d0*/  @!P3 IMAD.WIDE R18, R7, 0x4, R18 ;  /* 0x000000040712b825 */ /* 0x000fe400078e0212 */
[----:B------:R-:W2:Y:S04]  /*10e0*/  @!P3 LDG.E R14, desc[UR10][R14.64] ;  /* 0x0000000a0e0eb981 */ /* 0x000ea8000c1e1900 */
[----:B------:R-:W2:Y:S01]  /*10f0*/  @!P3 LDG.E R19, desc[UR10][R18.64] ;  /* 0x0000000a1213b981 */ /* 0x000ea2000c1e1900 */
[----:B------:R-:W-:-:S05]  /*1100*/  IADD3 R21, PT, PT, R13, 0x3, RZ ;  /* 0x000000030d157810 */ /* 0x000fca0007ffe0ff */
        /* <DEDUP_REMOVED lines=13> */
[----:B------:R-:W-:Y:S01]  /*11e0*/  VIADD R13, R13, 0x4 ;  /* 0x000000040d0d7836 */ /* 0x000fe20000000000 */
[----:B--2---:R-:W-:-:S04]  /*11f0*/  @!P4 FSETP.GT.AND P2, PT, R14, R17, PT ;  /* 0x000000110e00c20b */ /* 0x004fc80003f44000 */
[----:B------:R-:W-:-:S09]  /*1200*/  @!P4 SEL R7, R21, R7, P2 ;  /* 0x000000071507c207 */ /* 0x000fd20001000000 */
.L_x_13:
[----:B------:R-:W-:Y:S05]  /*1210*/  BSYNC.RECONVERGENT B2 ;  /* 0x0000000000027941 */ /* 0x000fea0003800200 */
.L_x_12:
[----:B------:R-:W-:Y:S05]  /*1220*/  @!P0 BRA `(.L_x_7) ;  /* 0x0000000000d08947 */ /* 0x000fea0003800000 */
[----:B------:R-:W-:Y:S01]  /*1230*/  IADD3 R12, PT, PT, R12, R3, R9 ;  /* 0x000000030c0c7210 */ /* 0x000fe20007ffe009 */
[----:B------:R-:W-:Y:S03]  /*1240*/  BSSY.RECONVERGENT B2, `(.L_x_14) ;  /* 0x0000021000027945 */ /* 0x000fe60003800200 */
[----:B------:R-:W-:-:S04]  /*1250*/  LOP3.LUT R14, R12, 0x3, RZ, 0xc0, !PT ;  /* 0x000000030c0e7812 */ /* 0x000fc800078ec0ff */
[----:B------:R-:W-:-:S13]  /*1260*/  ISETP.NE.AND P0, PT, R14, 0x1, PT ;  /* 0x000000010e00780c */ /* 0x000fda0003f05270 */
[----:B------:R-:W-:Y:S05]  /*1270*/  @!P0 BRA `(.L_x_15) ;  /* 0x0000000000748947 */ /* 0x000fea0003800000 */
[----:B------:R-:W0:Y:S01]  /*1280*/  LDCU UR4, c[0x0][0x398] ;  /* 0x00007300ff0477ac */ /* 0x000e220008000800 */
[----:B------:R-:W-:-:S04]  /*1290*/  IMAD.IADD R15, R13, 0x1, -R4 ;  /* 0x000000010d0f7824 */ /* 0x000fc800078e0a04 */
        /* <DEDUP_REMOVED lines=24> */
[----:B------:R-:W-:Y:S01]  /*1420*/  VIADD R13, R13, 0x2 ;  /* 0x000000020d0d7836 */ /* 0x000fe20000000000 */
[----:B--2---:R-:W-:-:S04]  /*1430*/  @!P2 FSETP.GT.AND P0, PT, R14, R19, PT ;  /* 0x000000130e00a20b */ /* 0x004fc80003f04000 */
[----:B------:R-:W-:-:S09]  /*1440*/  @!P2 SEL R7, R21, R7, P0 ;  /* 0x000000071507a207 */ /* 0x000fd20000000000 */
.L_x_15:
[----:B------:R-:W-:Y:S05]  /*1450*/  BSYNC.RECONVERGENT B2 ;  /* 0x0000000000027941 */ /* 0x000fea0003800200 */
.L_x_14:
[----:B------:R-:W0:Y:S01]  /*1460*/  LDCU UR4, c[0x0][0x398] ;  /* 0x00007300ff0477ac */ /* 0x000e220008000800 */
[----:B------:R-:W-:Y:S01]  /*1470*/  IMAD.IADD R15, R13, 0x1, -R4 ;  /* 0x000000010d0f7824 */ /* 0x000fe200078e0a04 */
[----:B------:R-:W-:-:S03]  /*1480*/  LOP3.LUT R12, R12, 0x1, RZ, 0xc0, !PT ;  /* 0x000000010c0c7812 */ /* 0x000fc600078ec0ff */
[----:B------:R-:W-:-:S05]  /*1490*/  IMAD R10, R15, R15, R10 ;  /* 0x0000000f0f0a7224 */ /* 0x000fca00078e020a */
[----:B------:R-:W-:-:S04]  /*14a0*/  I2FP.F32.U32 R10, R10 ;  /* 0x0000000a000a7245 */ /* 0x000fc80000201000 */
[----:B0-----:R-:W-:-:S04]  /*14b0*/  FSETP.GTU.AND P0, PT, R10, UR4, PT ;  /* 0x000000040a007c0b */ /* 0x001fc8000bf0c000 */
[----:B------:R-:W-:-:S13]  /*14c0*/  ISETP.NE.U32.OR P0, PT, R12, 0x1, P0 ;  /* 0x000000010c00780c */ /* 0x000fda0000705470 */
[----:B------:R-:W-:Y:S05]  /*14d0*/  @P0 BRA `(.L_x_7) ;  /* 0x0000000000240947 */ /* 0x000fea0003800000 */
[----:B------:R-:W0:Y:S01]  /*14e0*/  LDC.64 R14, c[0x0][0x380] ;  /* 0x0000e000ff0e7b82 */ /* 0x000e220000000a00 */
[----:B------:R-:W1:Y:S02]  /*14f0*/  LDCU UR4, c[0x0][0x390] ;  /* 0x00007200ff0477ac */ /* 0x000e640008000800 */
[----:B-1----:R-:W-:Y:S02]  /*1500*/  IMAD R10, R13, UR4, R8 ;  /* 0x000000040d0a7c24 */ /* 0x002fe4000f8e0208 */
[----:B0-----:R-:W-:-:S04]  /*1510*/  IMAD.WIDE R16, R7, 0x4, R14 ;  /* 0x0000000407107825 */ /* 0x001fc800078e020e */
[----:B------:R-:W-:Y:S02]  /*1520*/  IMAD.WIDE R12, R10, 0x4, R14 ;  /* 0x000000040a0c7825 */ /* 0x000fe400078e020e */
[----:B------:R-:W2:Y:S04]  /*1530*/  LDG.E R17, desc[UR10][R16.64] ;  /* 0x0000000a10117981 */ /* 0x000ea8000c1e1900 */
[----:B------:R-:W2:Y:S02]  /*1540*/  LDG.E R12, desc[UR10][R12.64] ;  /* 0x0000000a0c0c7981 */ /* 0x000ea4000c1e1900 */
[----:B--2---:R-:W-:-:S04]  /*1550*/  FSETP.GT.AND P0, PT, R12, R17, PT ;  /* 0x000000110c00720b */ /* 0x004fc80003f04000 */
[----:B------:R-:W-:-:S09]  /*1560*/  SEL R7, R10, R7, P0 ;  /* 0x000000070a077207 */ /* 0x000fd20000000000 */
.L_x_7:
[----:B------:R-:W-:Y:S05]  /*1570*/  BSYNC.RECONVERGENT B0 ;  /* 0x0000000000007941 */ /* 0x000fea0003800200 */
.L_x_6:
[C---:B------:R-:W-:Y:S02]  /*1580*/  ISETP.GE.AND P0, PT, R8.reuse, R6, PT ;  /* 0x000000060800720c */ /* 0x040fe40003f06270 */
[----:B------:R-:W-:-:S11]  /*1590*/  IADD3 R8, PT, PT, R8, 0x1, RZ ;  /* 0x0000000108087810 */ /* 0x000fd60007ffe0ff */
[----:B------:R-:W-:Y:S05]  /*15a0*/  @!P0 BRA `(.L_x_16) ;  /* 0xffffffec00d08947 */ /* 0x000fea000383ffff */
.L_x_5:
[----:B------:R-:W-:Y:S05]  /*15b0*/  BSYNC.RECONVERGENT B1 ;  /* 0x0000000000017941 */ /* 0x000fea0003800200 */
.L_x_4:
[----:B------:R-:W0:Y:S01]  /*15c0*/  LDC.64 R4, c[0x0][0x388] ;  /* 0x0000e200ff047b82 */ /* 0x000e220000000a00 */
[----:B------:R-:W1:Y:S01]  /*15d0*/  LDCU UR6, c[0x0][0x360] ;  /* 0x00006c00ff0677ac */ /* 0x000e620008000800 */
[----:B------:R-:W2:Y:S06]  /*15e0*/  LDCU.64 UR4, c[0x0][0x390] ;  /* 0x00007200ff0477ac */ /* 0x000eac0008000a00 */
[----:B------:R-:W1:Y:S01]  /*15f0*/  LDC R9, c[0x0][0x370] ;  /* 0x0000dc00ff097b82 */ /* 0x000e620000000800 */
[----:B--2---:R-:W-:Y:S01]  /*1600*/  UIMAD UR4, UR5, UR4, URZ ;  /* 0x00000004050472a4 */ /* 0x004fe2000f8e02ff */
[----:B0-----:R-:W-:-:S05]  /*1610*/  IMAD.WIDE R4, R0, 0x4, R4 ;  /* 0x0000000400047825 */ /* 0x001fca00078e0204 */
[----:B------:R0:W-:Y:S01]  /*1620*/  STG.E desc[UR10][R4.64], R7 ;  /* 0x0000000704007986 */ /* 0x0001e2000c10190a */
[----:B-1----:R-:W-:-:S05]  /*1630*/  IMAD R0, R9, UR6, R0 ;  /* 0x0000000609007c24 */ /* 0x002fca000f8e0200 */
[----:B------:R-:W-:-:S13]  /*1640*/  ISETP.GE.AND P0, PT, R0, UR4, PT ;  /* 0x0000000400007c0c */ /* 0x000fda000bf06270 */
[----:B0-----:R-:W-:Y:S05]  /*1650*/  @!P0 BRA `(.L_x_17) ;  /* 0xffffffe800e48947 */ /* 0x001fea000383ffff */
[----:B------:R-:W-:Y:S05]  /*1660*/  EXIT ;  /* 0x000000000000794d */ /* 0x000fea0003800000 */
.L_x_3:
[----:B------:R-:W-:-:S09]  /*1670*/  UISETP.GT.AND UP0, UPT, UR5, -0x1, UPT ;  /* 0xffffffff0500788c */ /* 0x000fd2000bf04270 */
[----:B------:R-:W-:Y:S05]  /*1680*/  BRA.U UP0, `(.L_x_18) ;  /* 0x0000001500047547 */ /* 0x000fea000b800000 */
        /* <DEDUP_REMOVED lines=8> */
[----:B------:R-:W0:Y:S01]  /*1710*/  LDCU UR6, c[0x0][0x370] ;  /* 0x00006e00ff0677ac */ /* 0x000e220008000800 */
[----:B------:R-:W-:Y:S01]  /*1720*/  VIADD R2, R6, 0x2 ;  /* 0x0000000206027836 */ /* 0x000fe20000000000 */
[----:B------:R-:W-:Y:S01]  /*1730*/  LOP3.LUT R3, R5, 0x2, RZ, 0x3c, !PT ;  /* 0x0000000205037812 */ /* 0x000fe200078e3cff */
[----:B0-----:R-:W-:-:S12]  /*1740*/  UIMAD UR5, UR5, UR6, URZ ;  /* 0x00000006050572a4 */ /* 0x001fd8000f8e02ff */
.L_x_31:
[----:B------:R-:W0:Y:S01]  /*1750*/  LDC R8, c[0x0][0x390] ;  /* 0x0000e400ff087b82 */ /* 0x000e220000000800 */
[----:B------:R-:W-:Y:S01]  /*1760*/  HFMA2 R4, -RZ, RZ, 0, 0 ;  /* 0x00000000ff047431 */ /* 0x000fe200000001ff */
[----:B------:R-:W-:Y:S01]  /*1770*/  IABS R11, R0 ;  /* 0x00000000000b7213 */ /* 0x000fe20000000000 */
[----:B------:R-:W-:Y:S01]  /*1780*/  BSSY.RECONVERGENT B1, `(.L_x_19) ;  /* 0x0000128000017945 */ /* 0x000fe20003800200 */
[----:B0-----:R-:W-:-:S04]  /*1790*/  IABS R10, R8 ;  /* 0x00000008000a7213 */ /* 0x001fc80000000000 */
[----:B------:R-:W0:Y:S08]  /*17a0*/  I2F.RP R6, R10 ;  /* 0x0000000a00067306 */ /* 0x000e300000209400 */
[----:B0-----:R-:W0:Y:S02]  /*17b0*/  MUFU.RCP R6, R6 ;  /* 0x0000000600067308 */ /* 0x001e240000001000 */
[----:B0-----:R-:W-:-:S06]  /*17c0*/  VIADD R7, R6, 0xffffffe ;  /* 0x0ffffffe06077836 */ /* 0x001fcc0000000000 */
[----:B------:R-:W0:Y:S02]  /*17d0*/  F2I.FTZ.U32.TRUNC.NTZ R5, R7 ;  /* 0x0000000700057305 */ /* 0x000e24000021f000 */
[----:B0-----:R-:W-:-:S04]  /*17e0*/  IMAD.MOV R9, RZ, RZ, -R5 ;  /* 0x000000ffff097224 */ /* 0x001fc800078e0a05 */
        /* <DEDUP_REMOVED lines=17> */
[----:B------:R-:W-:-:S05]  /*1900*/  IMAD R5, R8, R5, R0 ;  /* 0x0000000508057224 */ /* 0x000fca00078e0200 */
[C---:B------:R-:W-:Y:S02]  /*1910*/  ISETP.GE.AND P0, PT, R5.reuse, UR8, PT ;  /* 0x0000000805007c0c */ /* 0x040fe4000bf06270 */
[C---:B------:R-:W-:Y:S02]  /*1920*/  IADD3 R7, PT, PT, R5.reuse, -UR8, RZ ;  /* 0x8000000805077c10 */ /* 0x040fe4000fffe0ff */
[----:B------:R-:W-:Y:S02]  /*1930*/  VIADDMNMX R6, R5, UR8, R8, PT ;  /* 0x0000000805067c46 */ /* 0x000fe4000b800108 */
[----:B------:R-:W-:Y:S01]  /*1940*/  SEL R10, R7, RZ, P0 ;  /* 0x000000ff070a7207 */ /* 0x000fe20000000000 */
[----:B------:R-:W-:-:S03]  /*1950*/  IMAD.MOV.U32 R7, RZ, RZ, R0 ;  /* 0x000000ffff077224 */ /* 0x000fc600078e0000 */
[----:B------:R-:W-:-:S13]  /*1960*/  ISETP.GT.AND P0, PT, R10, R6, PT ;  /* 0x000000060a00720c */ /* 0x000fda0003f04270 */
[----:B------:R-:W-:Y:S05]  /*1970*/  @P0 BRA `(.L_x_20) ;  /* 0x0000001000200947 */ /* 0x000fea0003800000 */
[----:B------:R-:W0:Y:S01]  /*1980*/  LDC R7, c[0x0][0x394] ;  /* 0x0000e500ff077b82 */ /* 0x000e220000000800 */
[C---:B------:R-:W-:Y:S02]  /*1990*/  VIMNMX R11, PT, PT, R4.reuse, UR8, !PT ;  /* 0x00000008040b7c48 */ /* 0x040fe4000ffe0100 */
[C---:B------:R-:W-:Y:S02]  /*19a0*/  ISETP.GE.AND P0, PT, R4.reuse, UR8, PT ;  /* 0x0000000804007c0c */ /* 0x040fe4000bf06270 */
[----:B------:R-:W-:Y:S01]  /*19b0*/  IADD3 R13, PT, PT, R4, -UR8, RZ ;  /* 0x80000008040d7c10 */ /* 0x000fe2000fffe0ff */
[----:B------:R-:W-:-:S03]  /*19c0*/  IMAD.MOV R15, RZ, RZ, -R11 ;  /* 0x000000ffff0f7224 */ /* 0x000fc600078e0a0b */
[----:B------:R-:W-:Y:S02]  /*19d0*/  SEL R13, R13, RZ, P0 ;  /* 0x000000ff0d0d7207 */ /* 0x000fe40000000000 */
[----:B------:R-:W-:Y:S02]  /*19e0*/  PRMT R15, R15, 0x7710, RZ ;  /* 0x000077100f0f7816 */ /* 0x000fe400000000ff */
[----:B0-----:R-:W-:-:S04]  /*19f0*/  VIADDMNMX R8, R4, UR8, R7, PT ;  /* 0x0000000804087c46 */ /* 0x001fc8000b800107 */
[--C-:B------:R-:W-:Y:S02]  /*1a00*/  IADD3 R9, PT, PT, R15, R2, R8.reuse ;  /* 0x000000020f097210 */ /* 0x100fe40007ffe008 */
[--C-:B------:R-:W-:Y:S02]  /*1a10*/  IADD3 R12, PT, PT, -R11, UR8, R8.reuse ;  /* 0x000000080b0c7c10 */ /* 0x100fe4000fffe108 */
[----:B------:R-:W-:Y:S02]  /*1a20*/  LOP3.LUT R9, R9, 0xffff, RZ, 0xc0, !PT ;  /* 0x0000ffff09097812 */ /* 0x000fe400078ec0ff */
[----:B------:R-:W-:Y:S02]  /*1a30*/  IADD3 R11, PT, PT, -R11, UR4, R8 ;  /* 0x000000040b0b7c10 */ /* 0x000fe4000fffe108 */
[----:B------:R-:W-:Y:S02]  /*1a40*/  LOP3.LUT R7, R9, 0x7, RZ, 0xc0, !PT ;  /* 0x0000000709077812 */ /* 0x000fe400078ec0ff */
[----:B------:R-:W-:-:S02]  /*1a50*/  ISETP.GE.U32.AND P1, PT, R12, 0x7, PT ;  /* 0x000000070c00780c */ /* 0x000fc40003f26070 */
[----:B------:R-:W-:Y:S01]  /*1a60*/  IADD3 R12, PT, PT, R15, R3, R8 ;  /* 0x000000030f0c7210 */ /* 0x000fe20007ffe008 */
[----:B------:R-:W-:Y:S01]  /*1a70*/  VIADD R7, R7, 0xffffffff ;  /* 0xffffffff07077836 */ /* 0x000fe20000000000 */
[----:B------:R-:W-:-:S04]  /*1a80*/  LOP3.LUT R20, R11, 0xfffffff8, RZ, 0xc0, !PT ;  /* 0xfffffff80b147812 */ /* 0x000fc800078ec0ff */
[----:B------:R-:W-:Y:S01]  /*1a90*/  ISETP.GE.U32.AND P2, PT, R7, 0x3, PT ;  /* 0x000000030700780c */ /* 0x000fe20003f46070 */
[----:B------:R-:W-:-:S12]  /*1aa0*/  IMAD.MOV.U32 R7, RZ, RZ, R0 ;  /* 0x000000ffff077224 */ /* 0x000fd800078e0000 */
.L_x_30:
[----:B------:R-:W-:Y:S01]  /*1ab0*/  ISETP.GT.AND P0, PT, R13, R8, PT ;  /* 0x000000080d00720c */ /* 0x000fe20003f04270 */
[----:B------:R-:W-:-:S12]  /*1ac0*/  BSSY.RECONVERGENT B0, `(.L_x_21) ;  /* 0x00000f0000007945 */ /* 0x000fd80003800200 */
[----:B------:R-:W-:Y:S05]  /*1ad0*/  @P0 BRA `(.L_x_22) ;  /* 0x0000000c00b80947 */ /* 0x000fea0003800000 */
[----:B------:R-:W-:Y:S01]  /*1ae0*/  IMAD.IADD R21, R10, 0x1, -R5 ;  /* 0x000000010a157824 */ /* 0x000fe200078e0a05 */
[----:B------:R-:W-:Y:S01]  /*1af0*/  BSSY.RECONVERGENT B2, `(.L_x_23) ;  /* 0x000007b000027945 */ /* 0x000fe20003800200 */
[----:B------:R-:W-:Y:S01]  /*1b00*/  LOP3.LUT P0, RZ, R11, 0x7, RZ, 0xc0, !PT ;  /* 0x000000070bff7812 */ /* 0x000fe2000780c0ff */
[----:B------:R-:W-:Y:S02]  /*1b10*/  IMAD.MOV.U32 R25, RZ, RZ, R13 ;  /* 0x000000ffff197224 */ /* 0x000fe400078e000d */
[----:B------:R-:W-:Y:S01]  /*1b20*/  IMAD R21, R21, R21, RZ ;  /* 0x0000001515157224 */ /* 0x000fe200078e02ff */
[----:B------:R-:W-:Y:S09]  /*1b30*/  @!P1 BRA `(.L_x_24) ;  /* 0x0000000400d89947 */ /* 0x000ff20003800000 */
[----:B------:R-:W-:Y:S01]  /*1b40*/  MOV R23, RZ ;  /* 0x000000ff00177202 */ /* 0x000fe20000000f00 */
[----:B------:R-:W-:-:S07]  /*1b50*/  IMAD.MOV.U32 R25, RZ, RZ, R13 ;  /* 0x000000ffff197224 */ /* 0x000fce00078e000d */
.L_x_25:
        /* <DEDUP_REMOVED lines=12> */
[----:B------:R-:W-:-:S05]  /*1c20*/  VIADD R27, R25, 0x1 ;  /* 0x00000001191b7836 */ /* 0x000fca0000000000 */
[----:B------:R-:W-:-:S05]  /*1c30*/  IADD3 R14, PT, PT, -R4, R27, RZ ;  /* 0x0000001b040e7210 */ /* 0x000fca0007ffe1ff */
[----:B------:R-:W-:-:S05]  /*1c40*/  IMAD R14, R14, R14, R21 ;  /* 0x0000000e0e0e7224 */ /* 0x000fca00078e0215 */
[----:B------:R-:W-:-:S04]  /*1c50*/  I2FP.F32.U32 R14, R14 ;  /* 0x0000000e000e7245 */ /* 0x000fc80000201000 */
[----:B------:R-:W-:-:S13]  /*1c60*/  FSETP.GTU.AND P3, PT, R14, UR6, PT ;  /* 0x000000060e007c0b */ /* 0x000fda000bf6c000 */
[----:B------:R-:W0:Y:S08]  /*1c70*/  @!P3 LDC R24, c[0x0][0x390] ;  /* 0x0000e400ff18bb82 */ /* 0x000e300000000800 */
[----:B------:R-:W1:Y:S01]  /*1c80*/  @!P3 LDC.64 R14, c[0x0][0x380] ;  /* 0x0000e000ff0ebb82 */ /* 0x000e620000000a00 */
[----:B0-----:R-:W-:Y:S01]  /*1c90*/  @!P3 IMAD R24, R27, R24, R10 ;  /* 0x000000181b18b224 */ /* 0x001fe200078e020a */
[----:B--2---:R-:W-:-:S03]  /*1ca0*/  @!P4 FSETP.GEU.AND P5, PT, R18, R17, PT ;  /* 0x000000111200c20b */ /* 0x004fc60003fae000 */
[----:B-1----:R-:W-:Y:S01]  /*1cb0*/  @!P3 IMAD.WIDE R18, R24, 0x4, R14 ;  /* 0x000000041812b825 */ /* 0x002fe200078e020e */
[----:B------:R-:W-:-:S05]  /*1cc0*/  @!P4 SEL R7, R22, R7, !P5 ;  /* 0x000000071607c207 */ /* 0x000fca0006800000 */
        /* <DEDUP_REMOVED lines=11> */
[----:B--2---:R-:W-:-:S04]  /*1d80*/  @!P3 FSETP.GEU.AND P5, PT, R18, R15, PT ;  /* 0x0000000f1200b20b */ /* 0x004fc80003fae000 */
[----:B------:R-:W-:Y:S01]  /*1d90*/  @!P3 SEL R7, R24, R7, !P5 ;  /* 0x000000071807b207 */ /* 0x000fe20006800000 */
        /* <DEDUP_REMOVED lines=75> */
[----:B------:R-:W-:Y:S01]  /*2250*/  ISETP.NE.AND P5, PT, R23, R20, PT ;  /* 0x000000141700720c */ /* 0x000fe20003fa5270 */
[----:B------:R-:W-:Y:S01]  /*2260*/  VIADD R25, R25, 0x8 ;  /* 0x0000000819197836 */ /* 0x000fe20000000000 */
[----:B--2---:R-:W-:-:S04]  /*2270*/  @!P3 FSETP.GEU.AND P4, PT, R14, R19, PT ;  /* 0x000000130e00b20b */ /* 0x004fc80003f8e000 */
[----:B------:R-:W-:-:S07]  /*2280*/  @!P3 SEL R7, R24, R7, !P4 ;  /* 0x000000071807b207 */ /* 0x000fce0006000000 */
[----:B------:R-:W-:Y:S05]  /*2290*/  @P5 BRA `(.L_x_25) ;  /* 0xfffffff800305947 */ /* 0x000fea000383ffff */
.L_x_24:
[----:B------:R-:W-:Y:S05]  /*22a0*/  BSYNC.RECONVERGENT B2 ;  /* 0x0000000000027941 */ /* 0x000fea0003800200 */
.L_x_23:
[----:B------:R-:W-:Y:S05]  /*22b0*/  @!P0 BRA `(.L_x_22) ;  /* 0x0000000400c08947 */ /* 0x000fea0003800000 */
[----:B------:R-:W-:Y:S01]  /*22c0*/  BSSY.RECONVERGENT B2, `(.L_x_26) ;  /* 0x000003c000027945 */ /* 0x000fe20003800200 */
[----:B------:R-:W-:-:S03]  /*22d0*/  LOP3.LUT P0, RZ, R9, 0x3, RZ, 0xc0, !PT ;  /* 0x0000000309ff7812 */ /* 0x000fc6000780c0ff */
[----:B------:R-:W-:Y:S10]  /*22e0*/  @!P2 BRA `(.L_x_27) ;  /* 0x0000000000e4a947 */ /* 0x000ff40003800000 */
        /* <DEDUP_REMOVED lines=54> */
[----:B------:R-:W-:Y:S01]  /*2650*/  VIADD R25, R25, 0x4 ;  /* 0x0000000419197836 */ /* 0x000fe20000000000 */
[----:B--2---:R-:W-:-:S04]  /*2660*/  @!P3 FSETP.GEU.AND P4, PT, R16, R15, PT ;  /* 0x0000000f1000b20b */ /* 0x004fc80003f8e000 */
[----:B------:R-:W-:-:S09]  /*2670*/  @!P3 SEL R7, R23, R7, !P4 ;  /* 0x000000071707b207 */ /* 0x000fd20006000000 */
.L_x_27:
[----:B------:R-:W-:Y:S05]  /*2680*/  BSYNC.RECONVERGENT B2 ;  /* 0x0000000000027941 */ /* 0x000fea0003800200 */
.L_x_26:
[----:B------:R-:W-:Y:S05]  /*2690*/  @!P0 BRA `(.L_x_22) ;  /* 0x0000000000c88947 */ /* 0x000fea0003800000 */
[----:B------:R-:W-:Y:S01]  /*26a0*/  LOP3.LUT R14, R12, 0x3, RZ, 0xc0, !PT ;  /* 0x000000030c0e7812 */ /* 0x000fe200078ec0ff */
[----:B------:R-:W-:Y:S03]  /*26b0*/  BSSY.RECONVERGENT B2, `(.L_x_28) ;  /* 0x0000020000027945 */ /* 0x000fe60003800200 */
        /* <DEDUP_REMOVED lines=28> */
[----:B------:R-:W-:Y:S01]  /*2880*/  VIADD R25, R25, 0x2 ;  /* 0x0000000219197836 */ /* 0x000fe20000000000 */
[----:B--2---:R-:W-:-:S04]  /*2890*/  @!P0 FSETP.GEU.AND P3, PT, R16, R15, PT ;  /* 0x0000000f1000820b */ /* 0x004fc80003f6e000 */
[----:B------:R-:W-:-:S09]  /*28a0*/  @!P0 SEL R7, R23, R7, !P3 ;  /* 0x0000000717078207 */ /* 0x000fd20005800000 */
.L_x_29:
[----:B------:R-:W-:Y:S05]  /*28b0*/  BSYNC.RECONVERGENT B2 ;  /* 0x0000000000027941 */ /* 0x000fea0003800200 */
.L_x_28:
[----:B------:R-:W0:Y:S01]  /*28c0*/  LDCU UR6, c[0x0][0x398] ;  /* 0x00007300ff0677ac */ /* 0x000e220008000800 */
[----:B------:R-:W-:Y:S01]  /*28d0*/  IMAD.IADD R14, R25, 0x1, -R4 ;  /* 0x00000001190e7824 */ /* 0x000fe200078e0a04 */
[----:B------:R-:W-:-:S03]  /*28e0*/  LOP3.LUT P0, RZ, R12, 0x1, RZ, 0xc0, !PT ;  /* 0x000000010cff7812 */ /* 0x000fc6000780c0ff */
[----:B------:R-:W-:-:S05]  /*28f0*/  IMAD R14, R14, R14, R21 ;  /* 0x0000000e0e0e7224 */ /* 0x000fca00078e0215 */
[----:B------:R-:W-:-:S04]  /*2900*/  I2FP.F32.U32 R14, R14 ;  /* 0x0000000e000e7245 */ /* 0x000fc80000201000 */
[----:B0-----:R-:W-:-:S13]  /*2910*/  FSETP.GTU.OR P0, PT, R14, UR6, !P0 ;  /* 0x000000060e007c0b */ /* 0x001fda000c70c400 */
        /* <DEDUP_REMOVED lines=8> */
[----:B--2---:R-:W-:-:S04]  /*29a0*/  FSETP.GEU.AND P0, PT, R14, R17, PT ;  /* 0x000000110e00720b */ /* 0x004fc80003f0e000 */
[----:B------:R-:W-:-:S09]  /*29b0*/  SEL R7, R18, R7, !P0 ;  /* 0x0000000712077207 */ /* 0x000fd20004000000 */
.L_x_22:
[----:B------:R-:W-:Y:S05]  /*29c0*/  BSYNC.RECONVERGENT B0 ;  /* 0x0000000000007941 */ /* 0x000fea0003800200 */
.L_x_21:
[C---:B------:R-:W-:Y:S02]  /*29d0*/  ISETP.GE.AND P0, PT, R10.reuse, R6, PT ;  /* 0x000000060a00720c */ /* 0x040fe40003f06270 */
[----:B------:R-:W-:-:S11]  /*29e0*/  IADD3 R10, PT, PT, R10, 0x1, RZ ;  /* 0x000000010a0a7810 */ /* 0x000fd60007ffe0ff */
[----:B------:R-:W-:Y:S05]  /*29f0*/  @!P0 BRA `(.L_x_30) ;  /* 0xfffffff0002c8947 */ /* 0x000fea000383ffff */
.L_x_20:
[----:B------:R-:W-:Y:S05]  /*2a00*/  BSYNC.RECONVERGENT B1 ;  /* 0x0000000000017941 */ /* 0x000fea0003800200 */
.L_x_19:
[----:B------:R-:W0:Y:S01]  /*2a10*/  LDC.64 R4, c[0x0][0x388] ;  /* 0x0000e200ff047b82 */ /* 0x000e220000000a00 */
[----:B------:R-:W1:Y:S02]  /*2a20*/  LDCU.64 UR6, c[0x0][0x390] ;  /* 0x00007200ff0677ac */ /* 0x000e640008000a00 */
[----:B-1----:R-:W-:Y:S01]  /*2a30*/  UIMAD UR6, UR7, UR6, URZ ;  /* 0x00000006070672a4 */ /* 0x002fe2000f8e02ff */
[----:B0-----:R-:W-:-:S04]  /*2a40*/  IMAD.WIDE R4, R0, 0x4, R4 ;  /* 0x0000000400047825 */ /* 0x001fc800078e0204 */
[----:B------:R-:W-:Y:S01]  /*2a50*/  VIADD R0, R0, UR5 ;  /* 0x0000000500007c36 */ /* 0x000fe20008000000 */
[----:B------:R0:W-:Y:S04]  /*2a60*/  STG.E desc[UR10][R4.64], R7 ;  /* 0x0000000704007986 */ /* 0x0001e8000c10190a */
[----:B------:R-:W-:-:S13]  /*2a70*/  ISETP.GE.AND P0, PT, R0, UR6, PT ;  /* 0x0000000600007c0c */ /* 0x000fda000bf06270 */
[----:B0-----:R-:W-:Y:S05]  /*2a80*/  @!P0 BRA `(.L_x_31) ;  /* 0xffffffec00308947 */ /* 0x001fea000383ffff */
[----:B------:R-:W-:Y:S05]  /*2a90*/  EXIT ;  /* 0x000000000000794d */ /* 0x000fea0003800000 */
.L_x_18:
        /* <DEDUP_REMOVED lines=9> */
[----:B------:R-:W1:Y:S02]  /*2b30*/  LDCU UR4, c[0x0][0x370] ;  /* 0x00006e00ff0477ac */ /* 0x000e640008000800 */
[----:B-1----:R-:W-:-:S12]  /*2b40*/  UIMAD UR4, UR5, UR4, URZ ;  /* 0x00000004050472a4 */ /* 0x002fd8000f8e02ff */
.L_x_32:
[----:B0-----:R-:W-:-:S05]  /*2b50*/  IMAD.WIDE R2, R0, 0x4, R4 ;  /* 0x0000000400027825 */ /* 0x001fca00078e0204 */
[----:B------:R0:W-:Y:S02]  /*2b60*/  STG.E desc[UR10][R2.64], R0 ;  /* 0x0000000002007986 */ /* 0x0001e4000c10190a */
[----:B0-----:R-:W-:-:S05]  /*2b70*/  VIADD R0, R0, UR4 ;  /* 0x0000000400007c36 */ /* 0x001fca0008000000 */
[----:B------:R-:W-:-:S13]  /*2b80*/  ISETP.GE.AND P0, PT, R0, UR6, PT ;  /* 0x0000000600007c0c */ /* 0x000fda000bf06270 */
[----:B------:R-:W-:Y:S05]  /*2b90*/  @!P0 BRA `(.L_x_32) ;  /* 0xfffffffc00ec8947 */ /* 0x000fea000383ffff */
[----:B------:R-:W-:Y:S05]  /*2ba0*/  EXIT ;  /* 0x000000000000794d */ /* 0x000fea0003800000 */
.L_x_33:
        /* <DEDUP_REMOVED lines=13> */
.L_x_39:


//--------------------- .text._Z20global_add2grayscalePfPjfii --------------------------
	.section	.text._Z20global_add2grayscalePfPjfii,"ax",@progbits
	.align	128
        .global         _Z20global_add2grayscalePfPjfii
        .type           _Z20global_add2grayscalePfPjfii,@function
        .size           _Z20global_add2grayscalePfPjfii,(.L_x_40 - _Z20global_add2grayscalePfPjfii)
        .other          _Z20global_add2grayscalePfPjfii,@"STO_CUDA_ENTRY STV_DEFAULT"
_Z20global_add2grayscalePfPjfii:
.text._Z20global_add2grayscalePfPjfii:
[----:B------:R-:W-:Y:S01]  /*0000*/  LDC R1, c[0x0][0x37c] ;  /* 0x0000df00ff017b82 */ /* 0x000fe20000000800 */
[----:B------:R-:W0:Y:S01]  /*0010*/  S2R R0, SR_CTAID.X ;  /* 0x0000000000007919 */ /* 0x000e220000002500 */
[----:B------:R-:W1:Y:S01]  /*0020*/  LDCU UR4, c[0x0][0x398] ;  /* 0x00007300ff0477ac */ /* 0x000e620008000800 */
[----:B------:R-:W0:Y:S01]  /*0030*/  S2R R3, SR_TID.X ;  /* 0x0000000000037919 */ /* 0x000e220000002100 */
[----:B------:R-:W1:Y:S01]  /*0040*/  LDCU UR6, c[0x0][0x394] ;  /* 0x00007280ff0677ac */ /* 0x000e620008000800 */
        /* <DEDUP_REMOVED lines=8> */
[----:B------:R-:W3:Y:S01]  /*00d0*/  LDC.64 R6, c[0x0][0x388] ;  /* 0x0000e200ff067b82 */ /* 0x000ee20000000a00 */
[----:B------:R-:W4:Y:S01]  /*00e0*/  LDCU UR7, c[0x0][0x390] ;  /* 0x00007200ff0777ac */ /* 0x000f220008000800 */
[----:B-1----:R-:W-:-:S12]  /*00f0*/  UIMAD UR5, UR5, UR6, URZ ;  /* 0x00000006050572a4 */ /* 0x002fd8000f8e02ff */
.L_x_34:
[----:B---3--:R-:W-:-:S04]  /*0100*/  IMAD.WIDE R2, R0, 0x4, R6 ;  /* 0x0000000400027825 */ /* 0x008fc800078e0206 */
[C---:B01----:R-:W-:Y:S02]  /*0110*/  IMAD.WIDE R4, R0.reuse, 0x4, R8 ;  /* 0x0000000400047825 */ /* 0x043fe400078e0208 */
[----:B--2---:R-:W2:Y:S04]  /*0120*/  LDG.E.U8 R2, desc[UR8][R2.64] ;  /* 0x0000000802027981 */ /* 0x004ea8000c1e1100 */
[----:B------:R-:W4:Y:S01]  /*0130*/  LDG.E R11, desc[UR8][R4.64] ;  /* 0x00000008040b7981 */ /* 0x000f22000c1e1900 */
[----:B------:R-:W-:-:S04]  /*0140*/  IADD3 R0, PT, PT, R0, UR5, RZ ;  /* 0x0000000500007c10 */ /* 0x000fc8000fffe0ff */
[----:B------:R-:W-:Y:S02]  /*0150*/  ISETP.GE.AND P0, PT, R0, UR4, PT ;  /* 0x0000000400007c0c */ /* 0x000fe4000bf06270 */
[----:B--2---:R-:W-:-:S05]  /*0160*/  I2FP.F32.U32 R10, R2 ;  /* 0x00000002000a7245 */ /* 0x004fca0000201000 */
[----:B----4-:R-:W-:-:S05]  /*0170*/  FFMA R11, R10, UR7, R11 ;  /* 0x000000070a0b7c23 */ /* 0x010fca000800000b */
[----:B------:R1:W-:Y:S01]  /*0180*/  STG.E desc[UR8][R4.64], R11 ;  /* 0x0000000b04007986 */ /* 0x0003e2000c101908 */
[----:B------:R-:W-:Y:S05]  /*0190*/  @!P0 BRA `(.L_x_34) ;  /* 0xfffffffc00d88947 */ /* 0x000fea000383ffff */
[----:B------:R-:W-:Y:S05]  /*01a0*/  EXIT ;  /* 0x000000000000794d */ /* 0x000fea0003800000 */
.L_x_35:
        /* <DEDUP_REMOVED lines=13> */
.L_x_40:


//--------------------- .text._Z20global_set2grayscalePfPjfii --------------------------
	.section	.text._Z20global_set2grayscalePfPjfii,"ax",@progbits
	.align	128
        .global         _Z20global_set2grayscalePfPjfii
        .type           _Z20global_set2grayscalePfPjfii,@function
        .size           _Z20global_set2grayscalePfPjfii,(.L_x_41 - _Z20global_set2grayscalePfPjfii)
        .other          _Z20global_set2grayscalePfPjfii,@"STO_CUDA_ENTRY STV_DEFAULT"
_Z20global_set2grayscalePfPjfii:
.text._Z20global_set2grayscalePfPjfii:
        /* <DEDUP_REMOVED lines=16> */
.L_x_36:
        /* <DEDUP_REMOVED lines=11> */
.L_x_37:
        /* <DEDUP_REMOVED lines=13> */
.L_x_41:


//--------------------- .nv.shared.reserved.0     --------------------------
	.section	.nv.shared.reserved.0,"aw",@nobits
	.weak		__nv_reservedSMEM_offset_0_alias
	.size		__nv_reservedSMEM_offset_0_alias, 0, 64
	.other		__nv_reservedSMEM_offset_0_alias,@"STO_CUDA_RESERVED_SHARED STV_DEFAULT"
__nv_reservedSMEM_offset_0_alias:
	.zero		0
	.zero		64


//--------------------- .nv.constant0._Z17global_indexcolorPjS_S_ii --------------------------
	.section	.nv.constant0._Z17global_indexcolorPjS_S_ii,"a",@progbits
	.sectionflags	@""
	.align	4
.nv.constant0._Z17global_indexcolorPjS_S_ii:
	.zero		928


//--------------------- .nv.constant0._Z21global_find2grayscalePfPjiifi --------------------------
	.section	.nv.constant0._Z21global_find2grayscalePfPjiifi,"a",@progbits
	.sectionflags	@""
	.align	4
.nv.constant0._Z21global_find2grayscalePfPjiifi:
	.zero		928


//--------------------- .nv.constant0._Z20global_add2grayscalePfPjfii --------------------------
	.section	.nv.constant0._Z20global_add2grayscalePfPjfii,"a",@progbits
	.sectionflags	@""
	.align	4
.nv.constant0._Z20global_add2grayscalePfPjfii:
	.zero		924


//--------------------- .nv.constant0._Z20global_set2grayscalePfPjfii --------------------------
	.section	.nv.constant0._Z20global_set2grayscalePfPjfii,"a",@progbits
	.sectionflags	@""
	.align	4
.nv.constant0._Z20global_set2grayscalePfPjfii:
	.zero		924


//--------------------- SYMBOLS --------------------------

	.type		.nv.reservedSmem.offset0,@object
	.size		.nv.reservedSmem.offset0,0x4
